	.target	sm_90a

	.elftype	@"ET_EXEC"


//--------------------- .note.nv.tkinfo           --------------------------
	.section	.note.nv.tkinfo,"",@"SHT_NOTE"
	.sectionflags	@"SHF_NOTE_NV_TKINFO"
	.tkinfo
        /*0018*/ 	.word	0x00000002
        /*0030*/ 	.string	""
        /*0030*/ 	.string	"ptxas"
        /*0030*/ 	.string	"Cuda compilation tools, release 13.0, V13.0.88"
        /*0030*/ 	.string	"Build cuda_13.0.r13.0/compiler.36424714_0"
        /*0030*/ 	.string	"-v  -suppress-debug-info  -lineinfo  -arch sm_90a "



//--------------------- .note.nv.cuinfo           --------------------------
	.section	.note.nv.cuinfo,"",@"SHT_NOTE"
	.sectionflags	@"SHF_NOTE_NV_CUINFO"
        /*0018*/ 	.short	0x0002
        /*001a*/ 	.short	0x005a
        /*001c*/ 	.short	0x0082
	.zero		2


//--------------------- .nv.info                  --------------------------
	.section	.nv.info,"",@"SHT_CUDA_INFO"
	.align	4


	//----- nvinfo : EIATTR_REGCOUNT
	.align		4
        /*0000*/ 	.byte	0x04, 0x2f
        /*0002*/ 	.short	(.L_1 - .L_0)
	.align		4
.L_0:
        /*0004*/ 	.word	index@(gluon_wgmma)
        /*0008*/ 	.word	0x0000005a


	//----- nvinfo : EIATTR_FRAME_SIZE
	.align		4
.L_1:
        /*000c*/ 	.byte	0x04, 0x11
        /*000e*/ 	.short	(.L_3 - .L_2)
	.align		4
.L_2:
        /*0010*/ 	.word	index@(gluon_wgmma)
        /*0014*/ 	.word	0x00000000


	//----- nvinfo : EIATTR_MIN_STACK_SIZE
	.align		4
.L_3:
        /*0018*/ 	.byte	0x04, 0x12
        /*001a*/ 	.short	(.L_5 - .L_4)
	.align		4
.L_4:
        /*001c*/ 	.word	index@(gluon_wgmma)
        /*0020*/ 	.word	0x00000000
.L_5:


//--------------------- .nv.compat                --------------------------
	.section	.nv.compat,"",@"SHT_CUDA_COMPAT_INFO"
	.align	4
        /*0000*/ 	.byte	0x02, 0x09, 0x01, 0x00, 0x02, 0x02, 0x04, 0x00, 0x02, 0x05, 0x05, 0x00, 0x03, 0x07, 0x01, 0x01
        /*0010*/ 	.byte	0x02, 0x03, 0x03, 0x00, 0x02, 0x06, 0x01, 0x00, 0x04, 0x0b, 0x08, 0x00, 0x00, 0x00, 0x00, 0x00
        /*0020*/ 	.byte	0x00, 0x00, 0x00, 0x00


//--------------------- .nv.info.gluon_wgmma      --------------------------
	.section	.nv.info.gluon_wgmma,"",@"SHT_CUDA_INFO"
	.sectionflags	@""
	.align	4


	//----- nvinfo : EIATTR_CUDA_API_VERSION
	.align		4
        /*0000*/ 	.byte	0x04, 0x37
        /*0002*/ 	.short	(.L_7 - .L_6)
.L_6:
        /*0004*/ 	.word	0x00000082


	//----- nvinfo : EIATTR_KPARAM_INFO
	.align		4
.L_7:
        /*0008*/ 	.byte	0x04, 0x17
        /*000a*/ 	.short	(.L_9 - .L_8)
.L_8:
        /*000c*/ 	.word	0x00000000
        /*0010*/ 	.short	0x000a
        /*0012*/ 	.short	0x0048
        /*0014*/ 	.byte	0x00, 0xf4, 0x21, 0x00


	//----- nvinfo : EIATTR_KPARAM_INFO
	.align		4
.L_9:
        /*0018*/ 	.byte	0x04, 0x17
        /*001a*/ 	.short	(.L_11 - .L_10)
.L_10:
        /*001c*/ 	.word	0x00000000
        /*0020*/ 	.short	0x0009
        /*0022*/ 	.short	0x0040
        /*0024*/ 	.byte	0x00, 0xf4, 0x21, 0x00


	//----- nvinfo : EIATTR_KPARAM_INFO
	.align		4
.L_11:
        /*0028*/ 	.byte	0x04, 0x17
        /*002a*/ 	.short	(.L_13 - .L_12)
.L_12:
        /*002c*/ 	.word	0x00000000
        /*0030*/ 	.short	0x0008
        /*0032*/ 	.short	0x0038
        /*0034*/ 	.byte	0x00, 0xf0, 0x21, 0x00


	//----- nvinfo : EIATTR_KPARAM_INFO
	.align		4
.L_13:
        /*0038*/ 	.byte	0x04, 0x17
        /*003a*/ 	.short	(.L_15 - .L_14)
.L_14:
        /*003c*/ 	.word	0x00000000
        /*0040*/ 	.short	0x0007
        /*0042*/ 	.short	0x0030
        /*0044*/ 	.byte	0x00, 0xf0, 0x21, 0x00


	//----- nvinfo : EIATTR_KPARAM_INFO
	.align		4
.L_15:
        /*0048*/ 	.byte	0x04, 0x17
        /*004a*/ 	.short	(.L_17 - .L_16)
.L_16:
        /*004c*/ 	.word	0x00000000
        /*0050*/ 	.short	0x0006
        /*0052*/ 	.short	0x0028
        /*0054*/ 	.byte	0x00, 0xf0, 0x21, 0x00


	//----- nvinfo : EIATTR_KPARAM_INFO
	.align		4
.L_17:
        /*0058*/ 	.byte	0x04, 0x17
        /*005a*/ 	.short	(.L_19 - .L_18)
.L_18:
        /*005c*/ 	.word	0x00000000
        /*0060*/ 	.short	0x0005
        /*0062*/ 	.short	0x0020
        /*0064*/ 	.byte	0x00, 0xf0, 0x11, 0x00


	//----- nvinfo : EIATTR_KPARAM_INFO
	.align		4
.L_19:
        /*0068*/ 	.byte	0x04, 0x17
        /*006a*/ 	.short	(.L_21 - .L_20)
.L_20:
        /*006c*/ 	.word	0x00000000
        /*0070*/ 	.short	0x0004
        /*0072*/ 	.short	0x001c
        /*0074*/ 	.byte	0x00, 0xf0, 0x11, 0x00


	//----- nvinfo : EIATTR_KPARAM_INFO
	.align		4
.L_21:
        /*0078*/ 	.byte	0x04, 0x17
        /*007a*/ 	.short	(.L_23 - .L_22)
.L_22:
        /*007c*/ 	.word	0x00000000
        /*0080*/ 	.short	0x0003
        /*0082*/ 	.short	0x0018
        /*0084*/ 	.byte	0x00, 0xf0, 0x11, 0x00


	//----- nvinfo : EIATTR_KPARAM_INFO
	.align		4
.L_23:
        /*0088*/ 	.byte	0x04, 0x17
        /*008a*/ 	.short	(.L_25 - .L_24)
.L_24:
        /*008c*/ 	.word	0x00000000
        /*0090*/ 	.short	0x0002
        /*0092*/ 	.short	0x0010
        /*0094*/ 	.byte	0x00, 0xf4, 0x21, 0x00


	//----- nvinfo : EIATTR_KPARAM_INFO
	.align		4
.L_25:
        /*0098*/ 	.byte	0x04, 0x17
        /*009a*/ 	.short	(.L_27 - .L_26)
.L_26:
        /*009c*/ 	.word	0x00000000
        /*00a0*/ 	.short	0x0001
        /*00a2*/ 	.short	0x0008
        /*00a4*/ 	.byte	0x00, 0xf4, 0x21, 0x00


	//----- nvinfo : EIATTR_KPARAM_INFO
	.align		4
.L_27:
        /*00a8*/ 	.byte	0x04, 0x17
        /*00aa*/ 	.short	(.L_29 - .L_28)
.L_28:
        /*00ac*/ 	.word	0x00000000
        /*00b0*/ 	.short	0x0000
        /*00b2*/ 	.short	0x0000
        /*00b4*/ 	.byte	0x00, 0xf4, 0x21, 0x00


	//----- nvinfo : EIATTR_SPARSE_MMA_MASK
	.align		4
.L_29:
        /*00b8*/ 	.byte	0x03, 0x50
        /*00ba*/ 	.short	0x0000


	//----- nvinfo : EIATTR_MAXREG_COUNT
	.align		4
        /*00bc*/ 	.byte	0x03, 0x1b
        /*00be*/ 	.short	0x00ff


	//----- nvinfo : EIATTR_NUM_BARRIERS
	.align		4
        /*00c0*/ 	.byte	0x02, 0x4c
        /*00c2*/ 	.byte	0x01
	.zero		1


	//----- nvinfo : EIATTR_MERCURY_ISA_VERSION
	.align		4
        /*00c4*/ 	.byte	0x03, 0x5f
        /*00c6*/ 	.short	0x0101


	//----- nvinfo : EIATTR_INT_WARP_WIDE_INSTR_OFFSETS
	.align		4
        /*00c8*/ 	.byte	0x04, 0x31
        /*00ca*/ 	.short	(.L_31 - .L_30)


	//   ....[0]....
.L_30:
        /*00cc*/ 	.word	0x00001250


	//   ....[1]....
        /*00d0*/ 	.word	0x000012a0


	//   ....[2]....
        /*00d4*/ 	.word	0x000017d0


	//   ....[3]....
        /*00d8*/ 	.word	0x000017e0


	//   ....[4]....
        /*00dc*/ 	.word	0x000017f0


	//   ....[5]....
        /*00e0*/ 	.word	0x00001800


	//   ....[6]....
        /*00e4*/ 	.word	0x00001c00


	//   ....[7]....
        /*00e8*/ 	.word	0x00001c20


	//----- nvinfo : EIATTR_COOP_GROUP_MASK_REGIDS
	.align		4
.L_31:
        /*00ec*/ 	.byte	0x04, 0x29
        /*00ee*/ 	.short	(.L_33 - .L_32)


	//   ....[0]....
.L_32:
        /*00f0*/ 	.word	0xffffffff


	//   ....[1]....
        /*00f4*/ 	.word	0xffffffff


	//   ....[2]....
        /*00f8*/ 	.word	0xffffffff


	//   ....[3]....
        /*00fc*/ 	.word	0xffffffff


	//----- nvinfo : EIATTR_COOP_GROUP_INSTR_OFFSETS
	.align		4
.L_33:
        /*0100*/ 	.byte	0x04, 0x28
        /*0102*/ 	.short	(.L_35 - .L_34)


	//   ....[0]....
.L_34:
        /*0104*/ 	.word	0x00000140


	//   ....[1]....
        /*0108*/ 	.word	0x00000700


	//   ....[2]....
        /*010c*/ 	.word	0x00000cf0


	//   ....[3]....
        /*0110*/ 	.word	0x00001930


	//----- nvinfo : EIATTR_MBARRIER_INSTR_OFFSETS
	.align		4
.L_35:
        /*0114*/ 	.byte	0x04, 0x39
        /*0116*/ 	.short	(.L_37 - .L_36)


	//   ....[0]....
.L_36:
        /*0118*/ 	.word	0x000012c0
        /*011c*/ 	.word	0x000000ff
        /*0120*/ 	.word	0x00002800
        /*0124*/ 	.short	0x0100
        /*0126*/ 	.byte	0x04
	.zero		1


	//   ....[1]....
        /*0128*/ 	.word	0x00001910
        /*012c*/ 	.word	0x000000ff
        /*0130*/ 	.word	0x00002800
        /*0134*/ 	.short	0x010a
        /*0136*/ 	.byte	0x04
	.zero		1


	//   ....[2]....
        /*0138*/ 	.word	0x00001b60
        /*013c*/ 	.word	0x000000ff
        /*0140*/ 	.word	0x00002800
        /*0144*/ 	.short	0x0108
        /*0146*/ 	.byte	0x04
	.zero		1


	//   ....[3]....
        /*0148*/ 	.word	0x00002090
        /*014c*/ 	.word	0x000000ff
        /*0150*/ 	.word	0x00002800
        /*0154*/ 	.short	0x010a
        /*0156*/ 	.byte	0x04
	.zero		1


	//----- nvinfo : EIATTR_NUM_MBARRIERS
	.align		4
.L_37:
        /*0158*/ 	.byte	0x03, 0x38
        /*015a*/ 	.short	0x0001


	//----- nvinfo : EIATTR_EXIT_INSTR_OFFSETS
	.align		4
        /*015c*/ 	.byte	0x04, 0x1c
        /*015e*/ 	.short	(.L_39 - .L_38)


	//   ....[0]....
.L_38:
        /*0160*/ 	.word	0x00002080


	//----- nvinfo : EIATTR_REQNTID
	.align		4
.L_39:
        /*0164*/ 	.byte	0x04, 0x10
        /*0166*/ 	.short	(.L_41 - .L_40)
.L_40:
        /*0168*/ 	.word	0x00000100
        /*016c*/ 	.word	0x00000001
        /*0170*/ 	.word	0x00000001


	//----- nvinfo : EIATTR_CRS_STACK_SIZE
	.align		4
.L_41:
        /*0174*/ 	.byte	0x04, 0x1e
        /*0176*/ 	.short	(.L_43 - .L_42)
.L_42:
        /*0178*/ 	.word	0x00000000


	//----- nvinfo : EIATTR_CBANK_PARAM_SIZE
	.align		4
.L_43:
        /*017c*/ 	.byte	0x03, 0x19
        /*017e*/ 	.short	0x0050


	//----- nvinfo : EIATTR_PARAM_CBANK
	.align		4
        /*0180*/ 	.byte	0x04, 0x0a
        /*0182*/ 	.short	(.L_45 - .L_44)
	.align		4
.L_44:
        /*0184*/ 	.word	index@(.nv.constant0.gluon_wgmma)
        /*0188*/ 	.short	0x0210
        /*018a*/ 	.short	0x0050


	//----- nvinfo : EIATTR_SW_WAR
	.align		4
.L_45:
        /*018c*/ 	.byte	0x04, 0x36
        /*018e*/ 	.short	(.L_47 - .L_46)
.L_46:
        /*0190*/ 	.word	0x00000008
.L_47:


//--------------------- .nv.callgraph             --------------------------
	.section	.nv.callgraph,"",@"SHT_CUDA_CALLGRAPH"
	.align	4
	.sectionentsize	8
	.align		4
        /*0000*/ 	.word	0x00000000
	.align		4
        /*0004*/ 	.word	0xffffffff
	.align		4
        /*0008*/ 	.word	0x00000000
	.align		4
        /*000c*/ 	.word	0xfffffffe
	.align		4
        /*0010*/ 	.word	0x00000000
	.align		4
        /*0014*/ 	.word	0xfffffffd
	.align		4
        /*0018*/ 	.word	0x00000000
	.align		4
        /*001c*/ 	.word	0xfffffffc


//--------------------- .text.gluon_wgmma         --------------------------
	.section	.text.gluon_wgmma,"ax",@progbits
	.align	128
        .global         gluon_wgmma
        .type           gluon_wgmma,@function
        .size           gluon_wgmma,(.L_x_54 - gluon_wgmma)
        .other          gluon_wgmma,@"STO_CUDA_ENTRY STV_DEFAULT"
gluon_wgmma:
.text.gluon_wgmma:
[----:B------:R-:W-:Y:S01]  /*0000*/  LDC R1, c[0x0][0x28] ;  /* 0x00000a00ff017b82 */ /* 0x000fe20000000800 */
[----:B------:R-:W1:Y:S07]  /*0010*/  S2R R0, SR_TID.X ;  /* 0x0000000000007919 */ /* 0x000e6e0000002100 */
[----:B------:R-:W2:Y:S01]  /*0020*/  S2UR UR5, SR_CgaCtaId ;  /* 0x00000000000579c3 */ /* 0x000ea20000008800 */
[----:B------:R-:W-:Y:S01]  /*0030*/  UMOV UR4, 0x400 ;  /* 0x0000040000047882 */ /* 0x000fe20000000000 */
[----:B------:R-:W-:Y:S01]  /*0040*/  ULDC UR7, c[0x0][0xc] ;  /* 0x0000030000077ab9 */ /* 0x000fe20000000800 */
[----:B------:R-:W-:Y:S01]  /*0050*/  ULDC.64 UR8, c[0x0][0x250] ;  /* 0x0000940000087ab9 */ /* 0x000fe20000000a00 */
[----:B------:R-:W-:Y:S04]  /*0060*/  BSSY B0, `(.L_x_0) ;  /* 0x000001d000007945 */ /* 0x000fe80003800000 */
[----:B------:R-:W3:Y:S08]  /*0070*/  LDC R14, c[0x0][0x230] ;  /* 0x00008c00ff0e7b82 */ /* 0x000ef00000000800 */
[----:B------:R-:W-:Y:S08]  /*0080*/  S2UR UR11, SR_CTAID.Y ;  /* 0x00000000000b79c3 */ /* 0x000ff00000002600 */
[----:B------:R-:W4:Y:S01]  /*0090*/  S2UR UR6, SR_CTAID.Z ;  /* 0x00000000000679c3 */ /* 0x000f220000002700 */
[----:B--2---:R-:W-:-:S03]  /*00a0*/  ULEA UR4, UR5, UR4, 0x18 ;  /* 0x0000000405047291 */ /* 0x004fc6000f8ec03f */
[----:B------:R-:W-:Y:S01]  /*00b0*/  ULDC UR5, c[0x0][0x10] ;  /* 0x0000040000057ab9 */ /* 0x000fe20000000800 */
[----:B-1----:R-:W-:-:S03]  /*00c0*/  LOP3.LUT R7, R0, 0xff, RZ, 0xc0, !PT ;  /* 0x000000ff00077812 */ /* 0x002fc600078ec0ff */
[----:B------:R-:W1:Y:S01]  /*00d0*/  S2UR UR10, SR_CTAID.X ;  /* 0x00000000000a79c3 */ /* 0x000e620000002500 */
[----:B---3--:R-:W-:Y:S01]  /*00e0*/  VIADD R5, R14, 0xffffffff ;  /* 0xffffffff0e057836 */ /* 0x008fe20000000000 */
[C---:B------:R-:W-:Y:S02]  /*00f0*/  ISETP.GE.U32.AND P0, PT, R7.reuse, 0x20, PT ;  /* 0x000000200700780c */ /* 0x040fe40003f06070 */
[C---:B------:R-:W-:Y:S02]  /*0100*/  ISETP.NE.U32.AND P2, PT, R7.reuse, RZ, PT ;  /* 0x000000ff0700720c */ /* 0x040fe40003f45070 */
[----:B------:R-:W-:Y:S02]  /*0110*/  LEA R4, R7, UR4, 0x2 ;  /* 0x0000000407047c11 */ /* 0x000fe4000f8e10ff */
[----:B------:R-:W2:Y:S07]  /*0120*/  LDC R6, c[0x0][0x228] ;  /* 0x00008a00ff067b82 */ /* 0x000eae0000000800 */
[----:B------:R3:W-:Y:S01]  /*0130*/  @!P0 STS [R4], RZ ;  /* 0x000000ff04008388 */ /* 0x0007e20000000800 */
[----:B------:R-:W-:-:S03]  /*0140*/  NOP ;  /* 0x0000000000007918 */ /* 0x000fc60000000000 */
[----:B------:R3:W-:Y:S01]  /*0150*/  @!P2 STS [UR4+0x20], R5 ;  /* 0x00002005ff00a988 */ /* 0x0007e20008000804 */
[----:B----4-:R-:W-:-:S04]  /*0160*/  UIMAD UR5, UR6, UR5, UR11 ;  /* 0x00000005060572a4 */ /* 0x010fc8000f8e020b */
[----:B-1----:R-:W-:-:S04]  /*0170*/  UIMAD UR5, UR5, UR7, UR10 ;  /* 0x00000007050572a4 */ /* 0x002fc8000f8e020a */
[----:B------:R-:W-:Y:S01]  /*0180*/  UIMAD UR5, UR5, 0x180, URZ ;  /* 0x00000180050578a4 */ /* 0x000fe2000f8e023f */
[----:B--2---:R-:W-:-:S03]  /*0190*/  VIADD R6, R6, 0xffffffff ;  /* 0xffffffff06067836 */ /* 0x004fc60000000000 */
[----:B------:R-:W-:-:S04]  /*01a0*/  UIADD3 UR21, UP0, UR5, UR8, URZ ;  /* 0x0000000805157290 */ /* 0x000fc8000ff1e03f */
[----:B------:R-:W-:Y:S01]  /*01b0*/  ULEA.HI.X.SX32 UR22, UR5, UR9, 0x1, UP0 ;  /* 0x0000000905167291 */ /* 0x000fe200080f0e3f */
[----:B---3--:R-:W-:Y:S11]  /*01c0*/  @P2 BRA `(.L_x_1) ;  /* 0x0000000000182947 */ /* 0x008ff60003800000 */
[----:B------:R-:W1:Y:S01]  /*01d0*/  LDS R2, [UR4+0x8] ;  /* 0x00000804ff027984 */ /* 0x000e620008000800 */
[----:B------:R-:W2:Y:S01]  /*01e0*/  LDC.64 R8, c[0x0][0x210] ;  /* 0x00008400ff087b82 */ /* 0x000ea20000000a00 */
[----:B------:R-:W-:Y:S02]  /*01f0*/  IMAD.MOV.U32 R3, RZ, RZ, 0x70 ;  /* 0x00000070ff037424 */ /* 0x000fe400078e00ff */
[----:B--2---:R2:W-:Y:S03]  /*0200*/  STS.64 [UR4], R8 ;  /* 0x00000008ff007988 */ /* 0x0045e60008000a04 */
[----:B-1----:R-:W-:-:S05]  /*0210*/  LOP3.LUT R2, R2, 0x10, R3, 0xd8, !PT ;  /* 0x0000001002027812 */ /* 0x002fca00078ed803 */
[----:B------:R2:W-:Y:S02]  /*0220*/  STS [UR4+0x8], R2 ;  /* 0x00000802ff007988 */ /* 0x0005e40008000804 */
.L_x_1:
[----:B------:R-:W-:Y:S05]  /*0230*/  BSYNC B0 ;  /* 0x0000000000007941 */ /* 0x000fea0003800000 */
.L_x_0:
[----:B------:R-:W-:Y:S04]  /*0240*/  BSSY B0, `(.L_x_2) ;  /* 0x000000a000007945 */ /* 0x000fe80003800000 */
[----:B------:R-:W-:Y:S05]  /*0250*/  @P2 BRA `(.L_x_3) ;  /* 0x0000000000202947 */ /* 0x000fea0003800000 */
[----:B--2---:R-:W1:Y:S01]  /*0260*/  LDS R2, [UR4+0x34] ;  /* 0x00003404ff027984 */ /* 0x004e620008000800 */
[----:B------:R-:W-:Y:S02]  /*0270*/  IMAD.MOV.U32 R3, RZ, RZ, 0x1f000000 ;  /* 0x1f000000ff037424 */ /* 0x000fe400078e00ff */
[----:B------:R-:W-:Y:S01]  /*0280*/  @!P2 IMAD.MOV.U32 R8, RZ, RZ, 0x3f ;  /* 0x0000003fff08a424 */ /* 0x000fe200078e00ff */
[----:B------:R-:W2:Y:S02]  /*0290*/  @!P2 LDS R9, [UR4+0x38] ;  /* 0x00003804ff09a984 */ /* 0x000ea40008000800 */
[----:B-1----:R-:W-:Y:S02]  /*02a0*/  LOP3.LUT R2, R2, 0xff000000, R3, 0xb8, !PT ;  /* 0xff00000002027812 */ /* 0x002fe400078eb803 */
[----:B--2---:R-:W-:-:S03]  /*02b0*/  @!P2 LOP3.LUT R3, R9, 0xff, R8, 0xb8, !PT ;  /* 0x000000ff0903a812 */ /* 0x004fc600078eb808 */
[----:B------:R1:W-:Y:S04]  /*02c0*/  STS [UR4+0x34], R2 ;  /* 0x00003402ff007988 */ /* 0x0003e80008000804 */
[----:B------:R1:W-:Y:S02]  /*02d0*/  @!P2 STS [UR4+0x38], R3 ;  /* 0x00003803ff00a988 */ /* 0x0003e40008000804 */
.L_x_3:
[----:B------:R-:W-:Y:S05]  /*02e0*/  BSYNC B0 ;  /* 0x0000000000007941 */ /* 0x000fea0003800000 */
.L_x_2:
[----:B------:R-:W-:Y:S04]  /*02f0*/  BSSY B0, `(.L_x_4) ;  /* 0x000000a000007945 */ /* 0x000fe80003800000 */
[----:B------:R-:W-:Y:S05]  /*0300*/  @P2 BRA `(.L_x_5) ;  /* 0x0000000000202947 */ /* 0x000fea0003800000 */
[----:B-12---:R-:W1:Y:S01]  /*0310*/  LDS R2, [UR4+0x1c] ;  /* 0x00001c04ff027984 */ /* 0x006e620008000800 */
[----:B------:R-:W2:Y:S03]  /*0320*/  LDC.64 R10, c[0x0][0x238] ;  /* 0x00008e00ff0a7b82 */ /* 0x000ea60000000a00 */
[----:B------:R3:W-:Y:S01]  /*0330*/  STS [UR4+0x24], R6 ;  /* 0x00002406ff007988 */ /* 0x0007e20008000804 */
[--C-:B--2---:R-:W-:Y:S02]  /*0340*/  SHF.R.U32.HI R9, RZ, 0x4, R11.reuse ;  /* 0x00000004ff097819 */ /* 0x104fe4000001160b */
[----:B------:R-:W-:-:S05]  /*0350*/  SHF.R.U64 R3, R10, 0x4, R11 ;  /* 0x000000040a037819 */ /* 0x000fca000000120b */
[----:B------:R3:W-:Y:S01]  /*0360*/  STS [UR4+0xc], R3 ;  /* 0x00000c03ff007988 */ /* 0x0007e20008000804 */
[----:B-1----:R-:W-:-:S05]  /*0370*/  LOP3.LUT R2, R2, 0xf, R9, 0xb8, !PT ;  /* 0x0000000f02027812 */ /* 0x002fca00078eb809 */
[----:B------:R3:W-:Y:S02]  /*0380*/  STS [UR4+0x1c], R2 ;  /* 0x00001c02ff007988 */ /* 0x0007e40008000804 */
.L_x_5:
[----:B------:R-:W-:Y:S05]  /*0390*/  BSYNC B0 ;  /* 0x0000000000007941 */ /* 0x000fea0003800000 */
.L_x_4:
[----:B------:R-:W-:Y:S04]  /*03a0*/  BSSY B1, `(.L_x_6) ;  /* 0x000001e000017945 */ /* 0x000fe80003800000 */
[----:B------:R-:W-:Y:S01]  /*03b0*/  BSSY B0, `(.L_x_7) ;  /* 0x0000019000007945 */ /* 0x000fe20003800000 */
[----:B------:R-:W-:-:S03]  /*03c0*/  IMAD.MOV.U32 R10, RZ, RZ, RZ ;  /* 0x000000ffff0a7224 */ /* 0x000fc600078e00ff */
[----:B------:R-:W-:Y:S05]  /*03d0*/  @P2 BRA `(.L_x_8) ;  /* 0x00000000001c2947 */ /* 0x000fea0003800000 */
[----:B-123--:R-:W1:Y:S02]  /*03e0*/  LDS R2, [UR4+0x34] ;  /* 0x00003404ff027984 */ /* 0x00ee640008000800 */
[----:B-1----:R-:W-:-:S05]  /*03f0*/  LOP3.LUT R2, R2, 0x7, RZ, 0xb8, !PT ;  /* 0x0000000702027812 */ /* 0x002fca00078eb8ff */
[----:B------:R1:W-:Y:S01]  /*0400*/  STS [UR4+0x34], R2 ;  /* 0x00003402ff007988 */ /* 0x0003e20008000804 */
[----:B------:R-:W-:Y:S05]  /*0410*/  @P2 BRA `(.L_x_9) ;  /* 0x00000000001c2947 */ /* 0x000fea0003800000 */
[----:B-1----:R-:W1:Y:S02]  /*0420*/  LDS R2, [UR4+0x34] ;  /* 0x00003404ff027984 */ /* 0x002e640008000800 */
[----:B-1----:R-:W-:-:S05]  /*0430*/  LOP3.LUT R2, R2, 0x38, RZ, 0xb8, !PT ;  /* 0x0000003802027812 */ /* 0x002fca00078eb8ff */
[----:B------:R4:W-:Y:S02]  /*0440*/  STS [UR4+0x34], R2 ;  /* 0x00003402ff007988 */ /* 0x0009e40008000804 */
.L_x_8:
[----:B------:R-:W-:Y:S05]  /*0450*/  @P2 BRA `(.L_x_10) ;  /* 0x00000000001c2947 */ /* 0x000fea0003800000 */
[----:B-1234-:R-:W1:Y:S02]  /*0460*/  LDS R2, [UR4+0x8] ;  /* 0x00000804ff027984 */ /* 0x01ee640008000800 */
[----:B-1----:R-:W-:-:S05]  /*0470*/  LOP3.LUT R2, R2, 0x780, RZ, 0xb8, !PT ;  /* 0x0000078002027812 */ /* 0x002fca00078eb8ff */
[----:B------:R2:W-:Y:S02]  /*0480*/  STS [UR4+0x8], R2 ;  /* 0x00000802ff007988 */ /* 0x0005e40008000804 */
.L_x_9:
[----:B------:R-:W-:Y:S05]  /*0490*/  @P2 BRA `(.L_x_11) ;  /* 0x0000000000282947 */ /* 0x000fea0003800000 */
[----:B-12---:R-:W1:Y:S02]  /*04a0*/  LDS R2, [UR4+0x8] ;  /* 0x00000804ff027984 */ /* 0x006e640008000800 */
[----:B-1----:R-:W-:-:S05]  /*04b0*/  LOP3.LUT R2, R2, 0x1800, RZ, 0xb8, !PT ;  /* 0x0000180002027812 */ /* 0x002fca00078eb8ff */
[----:B------:R5:W-:Y:S02]  /*04c0*/  STS [UR4+0x8], R2 ;  /* 0x00000802ff007988 */ /* 0x000be40008000804 */
.L_x_10:
[----:B------:R-:W-:Y:S05]  /*04d0*/  @P2 BREAK B0 ;  /* 0x0000000000002942 */ /* 0x000fea0003800000 */
[----:B------:R-:W-:Y:S05]  /*04e0*/  @P2 BRA `(.L_x_12) ;  /* 0x0000000000242947 */ /* 0x000fea0003800000 */
[----:B-1-3--:R-:W1:Y:S01]  /*04f0*/  LDS R3, [UR4+0x8] ;  /* 0x00000804ff037984 */ /* 0x00ae620008000800 */
[----:B--2-45:R-:W-:-:S05]  /*0500*/  IMAD.MOV.U32 R2, RZ, RZ, 0x6000 ;  /* 0x00006000ff027424 */ /* 0x034fca00078e00ff */
[----:B-1----:R-:W-:-:S04]  /*0510*/  LOP3.LUT R2, R3, 0x2000, R2, 0xd8, !PT ;  /* 0x0000200003027812 */ /* 0x002fc800078ed802 */
[----:B------:R-:W-:-:S05]  /*0520*/  LOP3.LUT R2, R2, 0x400000, RZ, 0xb8, !PT ;  /* 0x0040000002027812 */ /* 0x000fca00078eb8ff */
[----:B------:R3:W-:Y:S02]  /*0530*/  STS [UR4+0x8], R2 ;  /* 0x00000802ff007988 */ /* 0x0007e40008000804 */
.L_x_11:
[----:B------:R-:W-:Y:S05]  /*0540*/  BSYNC B0 ;  /* 0x0000000000007941 */ /* 0x000fea0003800000 */
.L_x_7:
[----:B-123--:R-:W1:Y:S02]  /*0550*/  @!P2 LDS R2, [UR4+0x8] ;  /* 0x00000804ff02a984 */ /* 0x00ee640008000800 */
[----:B-1----:R-:W-:-:S05]  /*0560*/  @!P2 LOP3.LUT R2, R2, 0x8000, RZ, 0xb8, !PT ;  /* 0x000080000202a812 */ /* 0x002fca00078eb8ff */
[----:B------:R1:W-:Y:S02]  /*0570*/  @!P2 STS [UR4+0x8], R2 ;  /* 0x00000802ff00a988 */ /* 0x0003e40008000804 */
.L_x_12:
[----:B------:R-:W-:Y:S05]  /*0580*/  BSYNC B1 ;  /* 0x0000000000017941 */ /* 0x000fea0003800000 */
.L_x_6:
[----:B------:R-:W-:Y:S05]  /*0590*/  WARPSYNC.ALL ;  /* 0x0000000000007948 */ /* 0x000fea0003800000 */
[----:B------:R-:W-:Y:S05]  /*05a0*/  @P0 BRA `(.L_x_13) ;  /* 0x0000000000300947 */ /* 0x000fea0003800000 */
[----:B-12345:R-:W1:Y:S01]  /*05b0*/  S2R R2, SR_LANEID ;  /* 0x0000000000027919 */ /* 0x03ee620000000000 */
[----:B------:R-:W-:Y:S05]  /*05c0*/  WARPSYNC.ALL ;  /* 0x0000000000007948 */ /* 0x000fea0003800000 */
[----:B-1----:R-:W-:-:S05]  /*05d0*/  IMAD.SHL.U32 R8, R2, 0x4, RZ ;  /* 0x0000000402087824 */ /* 0x002fca00078e00ff */
[----:B------:R-:W1:Y:S01]  /*05e0*/  LDS R9, [R8+UR4] ;  /* 0x0000000408097984 */ /* 0x000e620008000800 */
[----:B------:R-:W-:Y:S01]  /*05f0*/  IADD3 R2, P1, R8, UR21, RZ ;  /* 0x0000001508027c10 */ /* 0x000fe2000ff3e0ff */
[----:B------:R-:W-:-:S04]  /*0600*/  UMOV UR6, UR21 ;  /* 0x0000001500067c82 */ /* 0x000fc80008000000 */
[----:B------:R-:W-:Y:S01]  /*0610*/  IMAD.X R3, RZ, RZ, UR22, P1 ;  /* 0x00000016ff037e24 */ /* 0x000fe200088e06ff */
[----:B------:R-:W-:-:S04]  /*0620*/  UMOV UR7, UR22 ;  /* 0x0000001600077c82 */ /* 0x000fc80008000000 */
[----:B-1----:R1:W2:Y:S01]  /*0630*/  ATOMG.E.EXCH.STRONG.GPU PT, RZ, [R2], R9 ;  /* 0x0000000902ff73a8 */ /* 0x0022a200041ee100 */
[----:B------:R-:W-:-:S04]  /*0640*/  DEPBAR {5,4,3,2,1,0} ;  /* 0x0000003f0000791a */ /* 0x000fc80000000000 */
[----:B------:R1:W-:Y:S01]  /*0650*/  UTMACCTL.IV [UR6] ;  /* 0x00000000060079b9 */ /* 0x0003e20008000000 */
[----:B------:R-:W-:Y:S01]  /*0660*/  NOP ;  /* 0x0000000000007918 */ /* 0x000fe20000000000 */
.L_x_13:
[----:B------:R-:W-:Y:S05]  /*0670*/  @P0 BRA `(.L_x_14) ;  /* 0x00000000000c0947 */ /* 0x000fea0003800000 */
[----:B------:R0:W-:Y:S01]  /*0680*/  UTMACMDFLUSH ;  /* 0x00000000000079b7 */ /* 0x0001e20000000000 */
[----:B------:R-:W-:Y:S05]  /*0690*/  @P0 BRA `(.L_x_14) ;  /* 0x0000000000040947 */ /* 0x000fea0003800000 */
[----:B------:R-:W-:-:S04]  /*06a0*/  DEPBAR.LE SB0, 0x0 ;  /* 0x000080000000791a */ /* 0x000fc80000000000 */
.L_x_14:
[----:B------:R-:W-:Y:S05]  /*06b0*/  WARPSYNC.ALL ;  /* 0x0000000000007948 */ /* 0x000fea0003800000 */
[----:B--2---:R-:W-:Y:S06]  /*06c0*/  BAR.SYNC.DEFER_BLOCKING 0x0 ;  /* 0x0000000000007b1d */ /* 0x004fec0000010000 */
[----:B------:R-:W-:Y:S02]  /*06d0*/  BSSY B1, `(.L_x_15) ;  /* 0x000000b000017945 */ /* 0x000fe40003800000 */
[----:B------:R-:W-:Y:S06]  /*06e0*/  BAR.SYNC.DEFER_BLOCKING 0x0 ;  /* 0x0000000000007b1d */ /* 0x000fec0000010000 */
[----:B------:R2:W-:Y:S01]  /*06f0*/  @!P0 STS [R4], RZ ;  /* 0x000000ff04008388 */ /* 0x0005e20000000800 */
[----:B------:R-:W-:Y:S01]  /*0700*/  NOP ;  /* 0x0000000000007918 */ /* 0x000fe20000000000 */
[----:B------:R-:W-:Y:S05]  /*0710*/  @P2 BRA `(.L_x_16) ;  /* 0x0000000000182947 */ /* 0x000fea0003800000 */
[----:B-1-345:R-:W1:Y:S01]  /*0720*/  LDS R2, [UR4+0x8] ;  /* 0x00000804ff027984 */ /* 0x03ae620008000800 */
[----:B------:R-:W3:Y:S01]  /*0730*/  LDC.64 R8, c[0x0][0x218] ;  /* 0x00008600ff087b82 */ /* 0x000ee20000000a00 */
[----:B------:R-:W-:Y:S02]  /*0740*/  IMAD.MOV.U32 R3, RZ, RZ, 0x70 ;  /* 0x00000070ff037424 */ /* 0x000fe400078e00ff */
[----:B---3--:R3:W-:Y:S03]  /*0750*/  STS.64 [UR4], R8 ;  /* 0x00000008ff007988 */ /* 0x0087e60008000a04 */
[----:B-1----:R-:W-:-:S05]  /*0760*/  LOP3.LUT R2, R2, 0x10, R3, 0xd8, !PT ;  /* 0x0000001002027812 */ /* 0x002fca00078ed803 */
[----:B------:R3:W-:Y:S02]  /*0770*/  STS [UR4+0x8], R2 ;  /* 0x00000802ff007988 */ /* 0x0007e40008000804 */
.L_x_16:
[----:B-1----:R-:W-:Y:S05]  /*0780*/  BSYNC B1 ;  /* 0x0000000000017941 */ /* 0x002fea0003800000 */
.L_x_15:
[----:B------:R-:W-:Y:S04]  /*0790*/  BSSY B2, `(.L_x_17) ;  /* 0x000000f000027945 */ /* 0x000fe80003800000 */
[----:B------:R-:W-:Y:S04]  /*07a0*/  BSSY B1, `(.L_x_18) ;  /* 0x000000c000017945 */ /* 0x000fe80003800000 */
[----:B------:R-:W-:Y:S05]  /*07b0*/  @P2 BRA `(.L_x_19) ;  /* 0x0000000000282947 */ /* 0x000fea0003800000 */
[----:B---345:R-:W1:Y:S01]  /*07c0*/  LDS R2, [UR4+0x34] ;  /* 0x00003404ff027984 */ /* 0x038e620008000800 */
[----:B------:R-:W-:Y:S01]  /*07d0*/  IMAD.MOV.U32 R3, RZ, RZ, 0x1f000000 ;  /* 0x1f000000ff037424 */ /* 0x000fe200078e00ff */
[----:B------:R-:W-:Y:S05]  /*07e0*/  @P2 BREAK B1 ;  /* 0x0000000000012942 */ /* 0x000fea0003800000 */
[----:B-1----:R-:W-:-:S05]  /*07f0*/  LOP3.LUT R2, R2, 0xff000000, R3, 0xb8, !PT ;  /* 0xff00000002027812 */ /* 0x002fca00078eb803 */
[----:B------:R1:W-:Y:S01]  /*0800*/  STS [UR4+0x34], R2 ;  /* 0x00003402ff007988 */ /* 0x0003e20008000804 */
[----:B------:R-:W-:Y:S05]  /*0810*/  @P2 BRA `(.L_x_20) ;  /* 0x0000000000182947 */ /* 0x000fea0003800000 */
[----:B------:R-:W3:Y:S01]  /*0820*/  LDS R3, [UR4+0x38] ;  /* 0x00003804ff037984 */ /* 0x000ee20008000800 */
[----:B-1----:R-:W-:-:S05]  /*0830*/  IMAD.MOV.U32 R2, RZ, RZ, 0xff ;  /* 0x000000ffff027424 */ /* 0x002fca00078e00ff */
[----:B---3--:R-:W-:-:S05]  /*0840*/  LOP3.LUT R2, R3, 0xff, R2, 0xb8, !PT ;  /* 0x000000ff03027812 */ /* 0x008fca00078eb802 */
[----:B------:R1:W-:Y:S02]  /*0850*/  STS [UR4+0x38], R2 ;  /* 0x00003802ff007988 */ /* 0x0003e40008000804 */
.L_x_19:
[----:B------:R-:W-:Y:S05]  /*0860*/  BSYNC B1 ;  /* 0x0000000000017941 */ /* 0x000fea0003800000 */
.L_x_18:
[----:B------:R1:W-:Y:S02]  /*0870*/  @!P2 STS [UR4+0x20], R5 ;  /* 0x00002005ff00a988 */ /* 0x0003e40008000804 */
.L_x_20:
[----:B------:R-:W-:Y:S05]  /*0880*/  BSYNC B2 ;  /* 0x0000000000027941 */ /* 0x000fea0003800000 */
.L_x_17:
[----:B------:R-:W-:Y:S05]  /*0890*/  WARPSYNC.ALL ;  /* 0x0000000000007948 */ /* 0x000fea0003800000 */
[----:B-1----:R-:W1:Y:S01]  /*08a0*/  LDC R5, c[0x0][0x22c] ;  /* 0x00008b00ff057b82 */ /* 0x002e620000000800 */
[----:B------:R-:W-:Y:S01]  /*08b0*/  BSSY B2, `(.L_x_21) ;  /* 0x000000b000027945 */ /* 0x000fe20003800000 */
[----:B-1----:R-:W-:-:S03]  /*08c0*/  VIADD R5, R5, 0xffffffff ;  /* 0xffffffff05057836 */ /* 0x002fc60000000000 */
[----:B------:R-:W-:Y:S05]  /*08d0*/  @P2 BRA `(.L_x_22) ;  /* 0x0000000000202947 */ /* 0x000fea0003800000 */
[----:B---345:R-:W1:Y:S01]  /*08e0*/  LDS R2, [UR4+0x1c] ;  /* 0x00001c04ff027984 */ /* 0x038e620008000800 */
[----:B------:R-:W3:Y:S03]  /*08f0*/  LDC.64 R12, c[0x0][0x240] ;  /* 0x00009000ff0c7b82 */ /* 0x000ee60000000a00 */
[----:B------:R4:W-:Y:S01]  /*0900*/  STS [UR4+0x24], R5 ;  /* 0x00002405ff007988 */ /* 0x0009e20008000804 */
[--C-:B---3--:R-:W-:Y:S02]  /*0910*/  SHF.R.U32.HI R9, RZ, 0x4, R13.reuse ;  /* 0x00000004ff097819 */ /* 0x108fe4000001160d */
[----:B------:R-:W-:-:S05]  /*0920*/  SHF.R.U64 R3, R12, 0x4, R13 ;  /* 0x000000040c037819 */ /* 0x000fca000000120d */
[----:B------:R4:W-:Y:S01]  /*0930*/  STS [UR4+0xc], R3 ;  /* 0x00000c03ff007988 */ /* 0x0009e20008000804 */
[----:B-1----:R-:W-:-:S05]  /*0940*/  LOP3.LUT R2, R2, 0xf, R9, 0xb8, !PT ;  /* 0x0000000f02027812 */ /* 0x002fca00078eb809 */
[----:B------:R4:W-:Y:S02]  /*0950*/  STS [UR4+0x1c], R2 ;  /* 0x00001c02ff007988 */ /* 0x0009e40008000804 */
.L_x_22:
[----:B------:R-:W-:Y:S05]  /*0960*/  BSYNC B2 ;  /* 0x0000000000027941 */ /* 0x000fea0003800000 */
.L_x_21:
[----:B------:R-:W-:Y:S04]  /*0970*/  BSSY B3, `(.L_x_23) ;  /* 0x000001d000037945 */ /* 0x000fe80003800000 */
[----:B------:R-:W-:Y:S04]  /*0980*/  BSSY B2, `(.L_x_24) ;  /* 0x0000018000027945 */ /* 0x000fe80003800000 */
[----:B------:R-:W-:Y:S05]  /*0990*/  @P2 BRA `(.L_x_25) ;  /* 0x00000000001c2947 */ /* 0x000fea0003800000 */
[----:B---345:R-:W1:Y:S02]  /*09a0*/  LDS R2, [UR4+0x34] ;  /* 0x00003404ff027984 */ /* 0x038e640008000800 */
[----:B-1----:R-:W-:-:S05]  /*09b0*/  LOP3.LUT R2, R2, 0x7, RZ, 0xb8, !PT ;  /* 0x0000000702027812 */ /* 0x002fca00078eb8ff */
[----:B------:R1:W-:Y:S01]  /*09c0*/  STS [UR4+0x34], R2 ;  /* 0x00003402ff007988 */ /* 0x0003e20008000804 */
[----:B------:R-:W-:Y:S05]  /*09d0*/  @P2 BRA `(.L_x_26) ;  /* 0x00000000001c2947 */ /* 0x000fea0003800000 */
[----:B-1----:R-:W1:Y:S02]  /*09e0*/  LDS R2, [UR4+0x34] ;  /* 0x00003404ff027984 */ /* 0x002e640008000800 */
[----:B-1----:R-:W-:-:S05]  /*09f0*/  LOP3.LUT R2, R2, 0x38, RZ, 0xb8, !PT ;  /* 0x0000003802027812 */ /* 0x002fca00078eb8ff */
[----:B------:R1:W-:Y:S02]  /*0a00*/  STS [UR4+0x34], R2 ;  /* 0x00003402ff007988 */ /* 0x0003e40008000804 */
.L_x_25:
[----:B------:R-:W-:Y:S05]  /*0a10*/  @P2 BRA `(.L_x_27) ;  /* 0x00000000001c2947 */ /* 0x000fea0003800000 */
[----:B-1-345:R-:W1:Y:S02]  /*0a20*/  LDS R2, [UR4+0x8] ;  /* 0x00000804ff027984 */ /* 0x03ae640008000800 */
[----:B-1----:R-:W-:-:S05]  /*0a30*/  LOP3.LUT R2, R2, 0x780, RZ, 0xb8, !PT ;  /* 0x0000078002027812 */ /* 0x002fca00078eb8ff */
[----:B------:R3:W-:Y:S02]  /*0a40*/  STS [UR4+0x8], R2 ;  /* 0x00000802ff007988 */ /* 0x0007e40008000804 */
.L_x_26:
[----:B------:R-:W-:Y:S05]  /*0a50*/  @P2 BRA `(.L_x_28) ;  /* 0x0000000000282947 */ /* 0x000fea0003800000 */
[----:B-1-3--:R-:W1:Y:S02]  /*0a60*/  LDS R2, [UR4+0x8] ;  /* 0x00000804ff027984 */ /* 0x00ae640008000800 */
[----:B-1----:R-:W-:-:S05]  /*0a70*/  LOP3.LUT R2, R2, 0x1800, RZ, 0xb8, !PT ;  /* 0x0000180002027812 */ /* 0x002fca00078eb8ff */
[----:B------:R1:W-:Y:S02]  /*0a80*/  STS [UR4+0x8], R2 ;  /* 0x00000802ff007988 */ /* 0x0003e40008000804 */
.L_x_27:
[----:B------:R-:W-:Y:S05]  /*0a90*/  @P2 BREAK B2 ;  /* 0x0000000000022942 */ /* 0x000fea0003800000 */
[----:B------:R-:W-:Y:S05]  /*0aa0*/  @P2 BRA `(.L_x_29) ;  /* 0x0000000000242947 */ /* 0x000fea0003800000 */
[----:B-1-345:R-:W1:Y:S01]  /*0ab0*/  LDS R2, [UR4+0x8] ;  /* 0x00000804ff027984 */ /* 0x03ae620008000800 */
[----:B------:R-:W-:-:S05]  /*0ac0*/  IMAD.MOV.U32 R3, RZ, RZ, 0x6000 ;  /* 0x00006000ff037424 */ /* 0x000fca00078e00ff */
[----:B-1----:R-:W-:-:S04]  /*0ad0*/  LOP3.LUT R2, R2, 0x2000, R3, 0xd8, !PT ;  /* 0x0000200002027812 */ /* 0x002fc800078ed803 */
[----:B------:R-:W-:-:S05]  /*0ae0*/  LOP3.LUT R2, R2, 0x400000, RZ, 0xb8, !PT ;  /* 0x0040000002027812 */ /* 0x000fca00078eb8ff */
[----:B------:R4:W-:Y:S02]  /*0af0*/  STS [UR4+0x8], R2 ;  /* 0x00000802ff007988 */ /* 0x0009e40008000804 */
.L_x_28:
[----:B------:R-:W-:Y:S05]  /*0b00*/  BSYNC B2 ;  /* 0x0000000000027941 */ /* 0x000fea0003800000 */
.L_x_24:
[----:B-1-34-:R-:W1:Y:S02]  /*0b10*/  @!P2 LDS R2, [UR4+0x8] ;  /* 0x00000804ff02a984 */ /* 0x01ae640008000800 */
[----:B-1----:R-:W-:-:S05]  /*0b20*/  @!P2 LOP3.LUT R2, R2, 0x8000, RZ, 0xb8, !PT ;  /* 0x000080000202a812 */ /* 0x002fca00078eb8ff */
[----:B------:R1:W-:Y:S02]  /*0b30*/  @!P2 STS [UR4+0x8], R2 ;  /* 0x00000802ff00a988 */ /* 0x0003e40008000804 */
.L_x_29:
[----:B------:R-:W-:Y:S05]  /*0b40*/  BSYNC B3 ;  /* 0x0000000000037941 */ /* 0x000fea0003800000 */
.L_x_23:
[----:B------:R-:W-:Y:S05]  /*0b50*/  WARPSYNC.ALL ;  /* 0x0000000000007948 */ /* 0x000fea0003800000 */
[----:B------:R-:W-:-:S04]  /*0b60*/  UIADD3 UR6, UR5, 0x80, URZ ;  /* 0x0000008005067890 */ /* 0x000fc8000fffe03f */
[----:B------:R-:W-:-:S04]  /*0b70*/  UIADD3 UR15, UP0, UR6, UR8, URZ ;  /* 0x00000008060f7290 */ /* 0x000fc8000ff1e03f */
[----:B------:R-:W-:Y:S01]  /*0b80*/  ULEA.HI.X.SX32 UR20, UR6, UR9, 0x1, UP0 ;  /* 0x0000000906147291 */ /* 0x000fe200080f0e3f */
[----:B------:R-:W-:Y:S11]  /*0b90*/  @P0 BRA `(.L_x_30) ;  /* 0x0000000000300947 */ /* 0x000ff60003800000 */
[----:B-1-345:R-:W1:Y:S01]  /*0ba0*/  S2R R2, SR_LANEID ;  /* 0x0000000000027919 */ /* 0x03ae620000000000 */
[----:B------:R-:W-:Y:S05]  /*0bb0*/  WARPSYNC.ALL ;  /* 0x0000000000007948 */ /* 0x000fea0003800000 */
[----:B-1----:R-:W-:-:S05]  /*0bc0*/  IMAD.SHL.U32 R8, R2, 0x4, RZ ;  /* 0x0000000402087824 */ /* 0x002fca00078e00ff */
[----:B------:R-:W1:Y:S01]  /*0bd0*/  LDS R9, [R8+UR4] ;  /* 0x0000000408097984 */ /* 0x000e620008000800 */
[----:B------:R-:W-:Y:S01]  /*0be0*/  IADD3 R2, P1, R8, UR15, RZ ;  /* 0x0000000f08027c10 */ /* 0x000fe2000ff3e0ff */
[----:B------:R-:W-:-:S04]  /*0bf0*/  UMOV UR6, UR15 ;  /* 0x0000000f00067c82 */ /* 0x000fc80008000000 */
[----:B------:R-:W-:Y:S01]  /*0c00*/  IMAD.X R3, RZ, RZ, UR20, P1 ;  /* 0x00000014ff037e24 */ /* 0x000fe200088e06ff */
[----:B------:R-:W-:-:S04]  /*0c10*/  UMOV UR7, UR20 ;  /* 0x0000001400077c82 */ /* 0x000fc80008000000 */
[----:B-1----:R1:W3:Y:S01]  /*0c20*/  ATOMG.E.EXCH.STRONG.GPU PT, RZ, [R2], R9 ;  /* 0x0000000902ff73a8 */ /* 0x0022e200041ee100 */
[----:B------:R-:W-:-:S04]  /*0c30*/  DEPBAR {5,4,3,2,1,0} ;  /* 0x0000003f0000791a */ /* 0x000fc80000000000 */
[----:B------:R1:W-:Y:S01]  /*0c40*/  UTMACCTL.IV [UR6] ;  /* 0x00000000060079b9 */ /* 0x0003e20008000000 */
[----:B------:R-:W-:Y:S01]  /*0c50*/  NOP ;  /* 0x0000000000007918 */ /* 0x000fe20000000000 */
.L_x_30:
[----:B------:R-:W-:Y:S05]  /*0c60*/  @P0 BRA `(.L_x_31) ;  /* 0x00000000000c0947 */ /* 0x000fea0003800000 */
[----:B------:R0:W-:Y:S01]  /*0c70*/  UTMACMDFLUSH ;  /* 0x00000000000079b7 */ /* 0x0001e20000000000 */
[----:B------:R-:W-:Y:S05]  /*0c80*/  @P0 BRA `(.L_x_31) ;  /* 0x0000000000040947 */ /* 0x000fea0003800000 */
[----:B------:R-:W-:-:S04]  /*0c90*/  DEPBAR.LE SB0, 0x0 ;  /* 0x000080000000791a */ /* 0x000fc80000000000 */
.L_x_31:
[----:B------:R-:W-:Y:S05]  /*0ca0*/  WARPSYNC.ALL ;  /* 0x0000000000007948 */ /* 0x000fea0003800000 */
[----:B---3--:R-:W-:Y:S06]  /*0cb0*/  BAR.SYNC.DEFER_BLOCKING 0x0 ;  /* 0x0000000000007b1d */ /* 0x008fec0000010000 */
[----:B------:R-:W-:Y:S02]  /*0cc0*/  BSSY B3, `(.L_x_32) ;  /* 0x000000b000037945 */ /* 0x000fe40003800000 */
[----:B------:R-:W-:Y:S06]  /*0cd0*/  BAR.SYNC.DEFER_BLOCKING 0x0 ;  /* 0x0000000000007b1d */ /* 0x000fec0000010000 */
[----:B------:R3:W-:Y:S01]  /*0ce0*/  @!P0 STS [R4], RZ ;  /* 0x000000ff04008388 */ /* 0x0007e20000000800 */
[----:B------:R-:W-:Y:S01]  /*0cf0*/  NOP ;  /* 0x0000000000007918 */ /* 0x000fe20000000000 */
[----:B------:R-:W-:Y:S05]  /*0d00*/  @P2 BRA `(.L_x_33) ;  /* 0x0000000000182947 */ /* 0x000fea0003800000 */
[----:B-1--45:R-:W1:Y:S01]  /*0d10*/  LDS R2, [UR4+0x8] ;  /* 0x00000804ff027984 */ /* 0x032e620008000800 */
[----:B------:R-:W4:Y:S01]  /*0d20*/  LDC.64 R8, c[0x0][0x220] ;  /* 0x00008800ff087b82 */ /* 0x000f220000000a00 */
[----:B------:R-:W-:Y:S02]  /*0d30*/  IMAD.MOV.U32 R3, RZ, RZ, 0x70 ;  /* 0x00000070ff037424 */ /* 0x000fe400078e00ff */
[----:B----4-:R4:W-:Y:S03]  /*0d40*/  STS.64 [UR4], R8 ;  /* 0x00000008ff007988 */ /* 0x0109e60008000a04 */
[----:B-1----:R-:W-:-:S05]  /*0d50*/  LOP3.LUT R2, R2, 0x10, R3, 0xd8, !PT ;  /* 0x0000001002027812 */ /* 0x002fca00078ed803 */
[----:B------:R4:W-:Y:S02]  /*0d60*/  STS [UR4+0x8], R2 ;  /* 0x00000802ff007988 */ /* 0x0009e40008000804 */
.L_x_33:
[----:B-1----:R-:W-:Y:S05]  /*0d70*/  BSYNC B3 ;  /* 0x0000000000037941 */ /* 0x002fea0003800000 */
.L_x_32:
[----:B------:R-:W-:Y:S04]  /*0d80*/  BSSY B3, `(.L_x_34) ;  /* 0x0000033000037945 */ /* 0x000fe80003800000 */
[----:B------:R-:W-:Y:S04]  /*0d90*/  BSSY B4, `(.L_x_35) ;  /* 0x000002e000047945 */ /* 0x000fe80003800000 */
[----:B------:R-:W-:Y:S05]  /*0da0*/  @P2 BRA `(.L_x_36) ;  /* 0x0000000000242947 */ /* 0x000fea0003800000 */
[----:B----45:R-:W1:Y:S01]  /*0db0*/  LDS R2, [UR4+0x34] ;  /* 0x00003404ff027984 */ /* 0x030e620008000800 */
[----:B------:R-:W-:-:S05]  /*0dc0*/  IMAD.MOV.U32 R3, RZ, RZ, 0x7f000000 ;  /* 0x7f000000ff037424 */ /* 0x000fca00078e00ff */
[----:B-1----:R-:W-:-:S05]  /*0dd0*/  LOP3.LUT R2, R2, 0xff000000, R3, 0xb8, !PT ;  /* 0xff00000002027812 */ /* 0x002fca00078eb803 */
[----:B------:R1:W-:Y:S01]  /*0de0*/  STS [UR4+0x34], R2 ;  /* 0x00003402ff007988 */ /* 0x0003e20008000804 */
[----:B------:R-:W-:Y:S05]  /*0df0*/  @P2 BRA `(.L_x_37) ;  /* 0x0000000000182947 */ /* 0x000fea0003800000 */
[----:B-1----:R-:W1:Y:S01]  /*0e00*/  LDS R2, [UR4+0x38] ;  /* 0x00003804ff027984 */ /* 0x002e620008000800 */
[----:B------:R-:W-:-:S05]  /*0e10*/  IMAD.MOV.U32 R3, RZ, RZ, 0x3f ;  /* 0x0000003fff037424 */ /* 0x000fca00078e00ff */
[----:B-1----:R-:W-:-:S05]  /*0e20*/  LOP3.LUT R2, R2, 0xff, R3, 0xb8, !PT ;  /* 0x000000ff02027812 */ /* 0x002fca00078eb803 */
[----:B------:R1:W-:Y:S02]  /*0e30*/  STS [UR4+0x38], R2 ;  /* 0x00003802ff007988 */ /* 0x0003e40008000804 */
.L_x_36:
[----:B------:R-:W-:Y:S05]  /*0e40*/  @P2 BRA `(.L_x_38) ;  /* 0x00000000000c2947 */ /* 0x000fea0003800000 */
[----:B------:R1:W-:Y:S02]  /*0e50*/  STS [UR4+0x20], R5 ;  /* 0x00002005ff007988 */ /* 0x0003e40008000804 */
.L_x_37:
[----:B------:R-:W-:Y:S05]  /*0e60*/  @P2 BRA `(.L_x_39) ;  /* 0x0000000000242947 */ /* 0x000fea0003800000 */
[----:B------:R1:W-:Y:S02]  /*0e70*/  STS [UR4+0x24], R6 ;  /* 0x00002406ff007988 */ /* 0x0003e40008000804 */
.L_x_38:
[----:B------:R-:W-:Y:S05]  /*0e80*/  @P2 BRA `(.L_x_40) ;  /* 0x00000000002c2947 */ /* 0x000fea0003800000 */
[----:B-1--45:R-:W1:Y:S01]  /*0e90*/  LDS R2, [UR4+0x1c] ;  /* 0x00001c04ff027984 */ /* 0x032e620008000800 */
[----:B------:R-:W4:Y:S02]  /*0ea0*/  LDC.64 R8, c[0x0][0x248] ;  /* 0x00009200ff087b82 */ /* 0x000f240000000a00 */
[--C-:B----4-:R-:W-:Y:S02]  /*0eb0*/  SHF.R.U32.HI R5, RZ, 0x4, R9.reuse ;  /* 0x00000004ff057819 */ /* 0x110fe40000011609 */
[----:B------:R-:W-:-:S05]  /*0ec0*/  SHF.R.U64 R3, R8, 0x4, R9 ;  /* 0x0000000408037819 */ /* 0x000fca0000001209 */
[----:B------:R4:W-:Y:S01]  /*0ed0*/  STS [UR4+0xc], R3 ;  /* 0x00000c03ff007988 */ /* 0x0009e20008000804 */
[----:B-1----:R-:W-:-:S05]  /*0ee0*/  LOP3.LUT R2, R2, 0xf, R5, 0xb8, !PT ;  /* 0x0000000f02027812 */ /* 0x002fca00078eb805 */
[----:B------:R4:W-:Y:S02]  /*0ef0*/  STS [UR4+0x1c], R2 ;  /* 0x00001c02ff007988 */ /* 0x0009e40008000804 */
.L_x_39:
[----:B------:R-:W-:Y:S05]  /*0f00*/  @P2 BRA `(.L_x_41) ;  /* 0x00000000001c2947 */ /* 0x000fea0003800000 */
[----:B-1--45:R-:W1:Y:S02]  /*0f10*/  LDS R2, [UR4+0x34] ;  /* 0x00003404ff027984 */ /* 0x032e640008000800 */
[----:B-1----:R-:W-:-:S05]  /*0f20*/  LOP3.LUT R2, R2, 0x7, RZ, 0xb8, !PT ;  /* 0x0000000702027812 */ /* 0x002fca00078eb8ff */
[----:B------:R1:W-:Y:S02]  /*0f30*/  STS [UR4+0x34], R2 ;  /* 0x00003402ff007988 */ /* 0x0003e40008000804 */
.L_x_40:
[----:B------:R-:W-:Y:S05]  /*0f40*/  @P2 BRA `(.L_x_42) ;  /* 0x00000000001c2947 */ /* 0x000fea0003800000 */
[----:B-1--45:R-:W1:Y:S02]  /*0f50*/  LDS R2, [UR4+0x34] ;  /* 0x00003404ff027984 */ /* 0x032e640008000800 */
[----:B-1----:R-:W-:-:S05]  /*0f60*/  LOP3.LUT R2, R2, 0x38, RZ, 0xb8, !PT ;  /* 0x0000003802027812 */ /* 0x002fca00078eb8ff */
[----:B------:R1:W-:Y:S02]  /*0f70*/  STS [UR4+0x34], R2 ;  /* 0x00003402ff007988 */ /* 0x0003e40008000804 */
.L_x_41:
[----:B------:R-:W-:Y:S05]  /*0f80*/  @P2 BRA `(.L_x_43) ;  /* 0x00000000001c2947 */ /* 0x000fea0003800000 */
[----:B-1--45:R-:W1:Y:S02]  /*0f90*/  LDS R2, [UR4+0x8] ;  /* 0x00000804ff027984 */ /* 0x032e640008000800 */
[----:B-1----:R-:W-:-:S05]  /*0fa0*/  LOP3.LUT R2, R2, 0x780, RZ, 0xb8, !PT ;  /* 0x0000078002027812 */ /* 0x002fca00078eb8ff */
[----:B------:R1:W-:Y:S02]  /*0fb0*/  STS [UR4+0x8], R2 ;  /* 0x00000802ff007988 */ /* 0x0003e40008000804 */
.L_x_42:
[----:B------:R-:W-:Y:S05]  /*0fc0*/  @P2 BRA `(.L_x_44) ;  /* 0x0000000000282947 */ /* 0x000fea0003800000 */
[----:B-1--45:R-:W1:Y:S02]  /*0fd0*/  LDS R2, [UR4+0x8] ;  /* 0x00000804ff027984 */ /* 0x032e640008000800 */
[----:B-1----:R-:W-:-:S05]  /*0fe0*/  LOP3.LUT R2, R2, 0x1800, RZ, 0xb8, !PT ;  /* 0x0000180002027812 */ /* 0x002fca00078eb8ff */
[----:B------:R1:W-:Y:S02]  /*0ff0*/  STS [UR4+0x8], R2 ;  /* 0x00000802ff007988 */ /* 0x0003e40008000804 */
.L_x_43:
[----:B------:R-:W-:Y:S05]  /*1000*/  @P2 BREAK B4 ;  /* 0x0000000000042942 */ /* 0x000fea0003800000 */
[----:B------:R-:W-:Y:S05]  /*1010*/  @P2 BRA `(.L_x_45) ;  /* 0x0000000000242947 */ /* 0x000fea0003800000 */
[----:B-1--45:R-:W1:Y:S01]  /*1020*/  LDS R2, [UR4+0x8] ;  /* 0x00000804ff027984 */ /* 0x032e620008000800 */
[----:B------:R-:W-:-:S05]  /*1030*/  IMAD.MOV.U32 R3, RZ, RZ, 0x6000 ;  /* 0x00006000ff037424 */ /* 0x000fca00078e00ff */
[----:B-1----:R-:W-:-:S04]  /*1040*/  LOP3.LUT R2, R2, 0x6000, R3, 0xd8, !PT ;  /* 0x0000600002027812 */ /* 0x002fc800078ed803 */
[----:B------:R-:W-:-:S05]  /*1050*/  LOP3.LUT R2, R2, 0x400000, RZ, 0xb8, !PT ;  /* 0x0040000002027812 */ /* 0x000fca00078eb8ff */
[----:B------:R1:W-:Y:S02]  /*1060*/  STS [UR4+0x8], R2 ;  /* 0x00000802ff007988 */ /* 0x0003e40008000804 */
.L_x_44:
[----:B------:R-:W-:Y:S05]  /*1070*/  BSYNC B4 ;  /* 0x0000000000047941 */ /* 0x000fea0003800000 */
.L_x_35:
[----:B-1--45:R-:W1:Y:S02]  /*1080*/  @!P2 LDS R2, [UR4+0x8] ;  /* 0x00000804ff02a984 */ /* 0x032e640008000800 */
[----:B-1----:R-:W-:-:S05]  /*1090*/  @!P2 LOP3.LUT R2, R2, 0x8000, RZ, 0xb8, !PT ;  /* 0x000080000202a812 */ /* 0x002fca00078eb8ff */
[----:B------:R1:W-:Y:S02]  /*10a0*/  @!P2 STS [UR4+0x8], R2 ;  /* 0x00000802ff00a988 */ /* 0x0003e40008000804 */
.L_x_45:
[----:B------:R-:W-:Y:S05]  /*10b0*/  BSYNC B3 ;  /* 0x0000000000037941 */ /* 0x000fea0003800000 */
.L_x_34:
[----:B------:R-:W-:Y:S05]  /*10c0*/  WARPSYNC.ALL ;  /* 0x0000000000007948 */ /* 0x000fea0003800000 */
[----:B------:R-:W-:-:S04]  /*10d0*/  UIADD3 UR5, UR5, 0x100, URZ ;  /* 0x0000010005057890 */ /* 0x000fc8000fffe03f */
[----:B------:R-:W-:-:S04]  /*10e0*/  UIADD3 UR13, UP0, UR5, UR8, URZ ;  /* 0x00000008050d7290 */ /* 0x000fc8000ff1e03f */
[----:B------:R-:W-:Y:S01]  /*10f0*/  ULEA.HI.X.SX32 UR14, UR5, UR9, 0x1, UP0 ;  /* 0x00000009050e7291 */ /* 0x000fe200080f0e3f */
[----:B------:R-:W-:Y:S11]  /*1100*/  @P0 BRA `(.L_x_46) ;  /* 0x0000000000300947 */ /* 0x000ff60003800000 */
[----:B-1--45:R-:W2:Y:S01]  /*1110*/  S2R R2, SR_LANEID ;  /* 0x0000000000027919 */ /* 0x032ea20000000000 */
[----:B------:R-:W-:Y:S05]  /*1120*/  WARPSYNC.ALL ;  /* 0x0000000000007948 */ /* 0x000fea0003800000 */
[----:B--23--:R-:W-:-:S05]  /*1130*/  IMAD.SHL.U32 R4, R2, 0x4, RZ ;  /* 0x0000000402047824 */ /* 0x00cfca00078e00ff */
        /* <DEDUP_REMOVED lines=9> */
.L_x_46:
[----:B------:R-:W-:Y:S05]  /*11d0*/  @P0 BRA `(.L_x_47) ;  /* 0x00000000000c0947 */ /* 0x000fea0003800000 */
[----:B------:R0:W-:Y:S01]  /*11e0*/  UTMACMDFLUSH ;  /* 0x00000000000079b7 */ /* 0x0001e20000000000 */
[----:B------:R-:W-:Y:S05]  /*11f0*/  @P0 BRA `(.L_x_47) ;  /* 0x0000000000040947 */ /* 0x000fea0003800000 */
[----:B------:R-:W-:-:S04]  /*1200*/  DEPBAR.LE SB0, 0x0 ;  /* 0x000080000000791a */ /* 0x000fc80000000000 */
.L_x_47:
[----:B------:R-:W-:Y:S05]  /*1210*/  WARPSYNC.ALL ;  /* 0x0000000000007948 */ /* 0x000fea0003800000 */
[----:B--2---:R-:W-:Y:S01]  /*1220*/  BAR.SYNC.DEFER_BLOCKING 0x0 ;  /* 0x0000000000007b1d */ /* 0x004fe20000010000 */
[----:B------:R-:W-:Y:S01]  /*1230*/  ISETP.GT.AND P0, PT, R14, RZ, PT ;  /* 0x000000ff0e00720c */ /* 0x000fe20003f04270 */
[----:B------:R-:W-:-:S04]  /*1240*/  USHF.L.U32 UR19, UR10, 0x6, URZ ;  /* 0x000000060a137899 */ /* 0x000fc8000800063f */
[----:B------:R-:W-:Y:S01]  /*1250*/  VOTEU.ALL UP0, P2 ;  /* 0x00000000003f7886 */ /* 0x000fe20001000000 */
[----:B-1----:R-:W-:-:S04]  /*1260*/  UMOV UR6, 0x1 ;  /* 0x0000000100067882 */ /* 0x002fc80000000000 */
[----:B------:R-:W-:-:S04]  /*1270*/  @!UP0 UIADD3 UR6, -UR6, 0x100000, URZ ;  /* 0x0010000006068890 */ /* 0x000fc8000fffe13f */
[----:B------:R-:W-:Y:S02]  /*1280*/  @!UP0 USHF.L.U32 UR7, UR6, 0xb, URZ ;  /* 0x0000000b06078899 */ /* 0x000fe4000800063f */
[----:B------:R-:W-:Y:S01]  /*1290*/  @!UP0 USHF.L.U32 UR6, UR6, 0x1, URZ ;  /* 0x0000000106068899 */ /* 0x000fe2000800063f */
[----:B------:R-:W-:Y:S01]  /*12a0*/  VOTEU.ALL UP0, P2 ;  /* 0x00000000003f7886 */ /* 0x000fe20001000000 */
[----:B------:R-:W1:Y:S10]  /*12b0*/  FENCE.VIEW.ASYNC.S ;  /* 0x00000000000073c6 */ /* 0x000e740000000000 */
[----:B-1----:R1:W2:Y:S02]  /*12c0*/  @!UP0 SYNCS.EXCH.64 URZ, [UR4+0x2800], UR6 ;  /* 0x00280006043f85b2 */ /* 0x0022a40008000100 */
[----:B-1----:R-:W-:Y:S01]  /*12d0*/  USHF.L.U32 UR7, UR11, 0x8, URZ ;  /* 0x000000080b077899 */ /* 0x002fe2000800063f */
[----:B------:R-:W-:Y:S11]  /*12e0*/  @P0 BRA `(.L_x_48) ;  /* 0x0000000000880947 */ /* 0x000ff60003800000 */
[----:B----45:R-:W-:Y:S02]  /*12f0*/  SHF.R.U32.HI R2, RZ, 0x5, R0 ;  /* 0x00000005ff027819 */ /* 0x030fe40000011600 */
[----:B------:R-:W-:Y:S02]  /*1300*/  CS2R R24, SRZ ;  /* 0x0000000000187805 */ /* 0x000fe4000001ff00 */
[----:B------:R-:W-:Y:S02]  /*1310*/  CS2R R26, SRZ ;  /* 0x00000000001a7805 */ /* 0x000fe4000001ff00 */
[----:B------:R-:W-:Y:S02]  /*1320*/  CS2R R28, SRZ ;  /* 0x00000000001c7805 */ /* 0x000fe4000001ff00 */
[----:B------:R-:W-:Y:S02]  /*1330*/  CS2R R30, SRZ ;  /* 0x00000000001e7805 */ /* 0x000fe4000001ff00 */
[----:B------:R-:W-:-:S02]  /*1340*/  CS2R R32, SRZ ;  /* 0x0000000000207805 */ /* 0x000fc4000001ff00 */
[----:B------:R-:W-:Y:S02]  /*1350*/  CS2R R34, SRZ ;  /* 0x0000000000227805 */ /* 0x000fe4000001ff00 */
        /* <DEDUP_REMOVED lines=25> */
[----:B------:R-:W-:Y:S01]  /*14f0*/  CS2R R86, SRZ ;  /* 0x0000000000567805 */ /* 0x000fe2000001ff00 */
[----:B------:R-:W-:Y:S06]  /*1500*/  BRA `(.L_x_49) ;  /* 0x00000004004c7947 */ /* 0x000fec0003800000 */
.L_x_48:
[----:B------:R-:W-:Y:S01]  /*1510*/  UIADD3 UR5, UR4, 0x2000, URZ ;  /* 0x0000200004057890 */ /* 0x000fe2000fffe03f */
[----:B----45:R-:W-:Y:S02]  /*1520*/  SHF.R.U32.HI R2, RZ, 0x5, R0 ;  /* 0x00000005ff027819 */ /* 0x030fe40000011600 */
[----:B------:R-:W-:Y:S02]  /*1530*/  CS2R R24, SRZ ;  /* 0x0000000000187805 */ /* 0x000fe4000001ff00 */
[----:B------:R-:W-:Y:S01]  /*1540*/  CS2R R26, SRZ ;  /* 0x00000000001a7805 */ /* 0x000fe2000001ff00 */
[----:B------:R-:W-:Y:S01]  /*1550*/  USHF.R.U32.HI UR5, URZ, 0x4, UR5 ;  /* 0x000000043f057899 */ /* 0x000fe20008011605 */
        /* <DEDUP_REMOVED lines=30> */
[----:B------:R-:W-:Y:S01]  /*1740*/  USGXT.U32 UR12, UR5, 0xe ;  /* 0x0000000e050c789a */ /* 0x000fe20008000000 */
[----:B------:R-:W-:-:S11]  /*1750*/  UMOV UR18, URZ ;  /* 0x0000003f00127c82 */ /* 0x000fd60008000000 */
.L_x_51:
[----:B--2---:R-:W-:Y:S01]  /*1760*/  BAR.SYNC.DEFER_BLOCKING 0x0 ;  /* 0x0000000000007b1d */ /* 0x004fe20000010000 */
[----:B------:R-:W-:Y:S01]  /*1770*/  ELECT P1, URZ, PT ;  /* 0x00000000003f782f */ /* 0x000fe20003820000 */
[----:B------:R-:W-:Y:S01]  /*1780*/  @!P2 IMAD.MOV.U32 R3, RZ, RZ, 0x2800 ;  /* 0x00002800ff03a424 */ /* 0x000fe200078e00ff */
[----:B------:R-:W-:Y:S02]  /*1790*/  ELECT P0, URZ, PT ;  /* 0x00000000003f782f */ /* 0x000fe40003800000 */
[C---:B------:R-:W-:Y:S01]  /*17a0*/  ISETP.LT.U32.AND P1, PT, R7.reuse, 0x20, P1 ;  /* 0x000000200700780c */ /* 0x040fe20000f21070 */
[----:B------:R-:W-:Y:S01]  /*17b0*/  UMOV UR6, UR18 ;  /* 0x0000001200067c82 */ /* 0x000fe20008000000 */
[----:B------:R-:W-:-:S11]  /*17c0*/  ISETP.LT.U32.AND P0, PT, R7, 0x20, P0 ;  /* 0x000000200700780c */ /* 0x000fd60000701070 */
[----:B------:R-:W-:Y:S01]  /*17d0*/  VOTEU.ANY UP0, P1 ;  /* 0x00000000003f7886 */ /* 0x000fe20000800100 */
[----:B------:R-:W-:Y:S01]  /*17e0*/  VOTEU.ANY UP2, P1 ;  /* 0x00000000003f7886 */ /* 0x000fe20000840100 */
[----:B------:R-:W-:Y:S01]  /*17f0*/  VOTEU.ANY UP1, P0 ;  /* 0x00000000003f7886 */ /* 0x000fe20000020100 */
[----:B------:R-:W-:Y:S02]  /*1800*/  VOTEU.ANY UP3, P0 ;  /* 0x00000000003f7886 */ /* 0x000fe40000060100 */
[----:B------:R-:W-:Y:S02]  /*1810*/  @UP0 UIADD3 UR16, UR4, 0x2000, URZ ;  /* 0x0000200004100890 */ /* 0x000fe4000fffe03f */
[----:B------:R1:W-:Y:S01]  /*1820*/  @!P2 SYNCS.ARRIVE.TRANS64 RZ, [UR4+0x2800], R3 ;  /* 0x00280003ffffa9a7 */ /* 0x0003e20008000004 */
[----:B------:R-:W-:Y:S01]  /*1830*/  @UP0 UIADD3 UR17, UR4, 0x2800, URZ ;  /* 0x0000280004110890 */ /* 0x000fe2000fffe03f */
[----:B------:R-:W-:Y:S01]  /*1840*/  @UP0 UMOV UR8, UR21 ;  /* 0x0000001500080c82 */ /* 0x000fe20008000000 */
[----:B------:R-:W-:Y:S01]  /*1850*/  @UP0 UMOV UR9, UR22 ;  /* 0x0000001600090c82 */ /* 0x000fe20008000000 */
[----:B------:R-:W-:Y:S01]  /*1860*/  BAR.SYNC.DEFER_BLOCKING 0x0 ;  /* 0x0000000000007b1d */ /* 0x000fe20000010000 */
[----:B------:R-:W-:Y:S01]  /*1870*/  @UP1 UIADD3 UR5, UR4, 0x2800, URZ ;  /* 0x0000280004051890 */ /* 0x000fe2000fffe03f */
[----:B-1----:R-:W-:-:S04]  /*1880*/  SHF.L.U32 R3, R10, 0x1f, RZ ;  /* 0x0000001f0a037819 */ /* 0x002fc800000006ff */
[----:B------:R-:W-:Y:S01]  /*1890*/  @UP1 UMOV UR10, UR15 ;  /* 0x0000000f000a1c82 */ /* 0x000fe20008000000 */
[----:B------:R-:W-:Y:S01]  /*18a0*/  @UP1 UMOV UR11, UR20 ;  /* 0x00000014000b1c82 */ /* 0x000fe20008000000 */
[----:B------:R1:W-:Y:S01]  /*18b0*/  @UP2 UTMALDG.2D [UR16], [UR8] ;  /* 0x00000010080025b4 */ /* 0x0003e20008008000 */
[----:B------:R2:W-:Y:S06]  /*18c0*/  MEMBAR.ALL.CTA ;  /* 0x0000000000007992 */ /* 0x0005ec0000008000 */
[----:B--2---:R-:W2:Y:S02]  /*18d0*/  FENCE.VIEW.ASYNC.S ;  /* 0x00000000000073c6 */ /* 0x004ea40000000000 */
[----:B--2---:R-:W-:Y:S06]  /*18e0*/  BAR.SYNC.DEFER_BLOCKING 0x0 ;  /* 0x0000000000007b1d */ /* 0x004fec0000010000 */
[----:B------:R1:W-:Y:S02]  /*18f0*/  @UP3 UTMALDG.2D [UR4], [UR10] ;  /* 0x000000040a0035b4 */ /* 0x0003e40008008000 */
[----:B------:R-:W-:Y:S06]  /*1900*/  BAR.SYNC.DEFER_BLOCKING 0x0 ;  /* 0x0000000000007b1d */ /* 0x000fec0000010000 */
[----:B------:R-:W2:Y:S02]  /*1910*/  SYNCS.PHASECHK.TRANS64.TRYWAIT P0, [UR4+0x2800], R3 ;  /* 0x00280003ff0075a7 */ /* 0x000ea40008000144 */
[----:B-12---:R-:W-:Y:S05]  /*1920*/  @!P0 BRA `(.L_x_50) ;  /* 0x0000000400d88947 */ /* 0x006fea0003800000 */
.L_x_52:
[----:B------:R-:W1:Y:S01]  /*1930*/  SHFL.IDX PT, R3, R2, RZ, 0x1f ;  /* 0x00001fff02037589 */ /* 0x000e6200000e0000 */
[----:B------:R-:W-:Y:S01]  /*1940*/  WARPGROUP.ARRIVE ;  /* 0x00000000000079c5 */ /* 0x000fe20000000000 */
[----:B------:R-:W-:Y:S01]  /*1950*/  UMOV UR8, UR12 ;  /* 0x0000000c00087c82 */ /* 0x000fe20008000000 */
[----:B------:R-:W-:Y:S01]  /*1960*/  UMOV UR9, 0xc0000010 ;  /* 0xc000001000097882 */ /* 0x000fe20000000000 */
[----:B------:R-:W-:Y:S01]  /*1970*/  UMOV UR11, 0xc0000010 ;  /* 0xc0000010000b7882 */ /* 0x000fe20000000000 */
[----:B------:R-:W-:Y:S01]  /*1980*/  UIADD3 UR18, UR18, 0x20, URZ ;  /* 0x0000002012127890 */ /* 0x000fe2000fffe03f */
[----:B------:R-:W-:Y:S02]  /*1990*/  LOP3.LUT R10, R10, 0x1, RZ, 0x3c, !PT ;  /* 0x000000010a0a7812 */ /* 0x000fe400078e3cff */
[----:B-1----:R-:W-:Y:S02]  /*19a0*/  R2UR UR5, R3 ;  /* 0x00000000030572ca */ /* 0x002fe400000e0000 */
[----:B------:R-:W1:Y:S11]  /*19b0*/  LDC R3, c[0x0][0x230] ;  /* 0x00008c00ff037b82 */ /* 0x000e760000000800 */
[----:B------:R-:W-:-:S04]  /*19c0*/  USHF.L.U32 UR5, UR5, 0x6, URZ ;  /* 0x0000000605057899 */ /* 0x000fc8000800063f */
[----:B------:R-:W-:-:S04]  /*19d0*/  ULOP3.LUT UR5, UR5, 0x100, URZ, 0xc0, !UPT ;  /* 0x0000010005057892 */ /* 0x000fc8000f8ec03f */
[----:B------:R-:W-:-:S04]  /*19e0*/  ULEA.HI UR5, UR4, UR5, URZ, 0x1c ;  /* 0x0000000504057291 */ /* 0x000fc8000f8fe03f */
[----:B------:R-:W-:Y:S01]  /*19f0*/  ULOP3.LUT UR10, UR5, 0x3fff, URZ, 0xc0, !UPT ;  /* 0x00003fff050a7892 */ /* 0x000fe2000f8ec03f */
[----:B-1----:R-:W-:-:S08]  /*1a00*/  ISETP.LE.AND P0, PT, R3, UR18, PT ;  /* 0x0000001203007c0c */ /* 0x002fd0000bf03270 */
[----:B------:R-:W-:Y:S03]  /*1a10*/  QGMMA.64x128x32.F32.E4M3.E4M3 R24, gdesc[UR8], R24, gsb0 ;  /* 0x01e00000081879f3 */ /* 0x000fe60008000818 */
[----:B------:R-:W-:Y:S02]  /*1a20*/  WARPGROUP.DEPBAR.LE gsb0, 0x0 ;  /* 0x00008000000079c5 */ /* 0x000fe40000010000 */
[----:B------:R-:W-:Y:S05]  /*1a30*/  @!P0 BRA `(.L_x_51) ;  /* 0xfffffffc00488947 */ /* 0x000fea000383ffff */
.L_x_49:
[----:B--2---:R-:W-:Y:S01]  /*1a40*/  BAR.SYNC.DEFER_BLOCKING 0x0 ;  /* 0x0000000000007b1d */ /* 0x004fe20000010000 */
[C---:B------:R-:W-:Y:S01]  /*1a50*/  IMAD.SHL.U32 R3, R0.reuse, 0x40, RZ ;  /* 0x0000004000037824 */ /* 0x040fe200078e00ff */
[----:B------:R-:W-:Y:S01]  /*1a60*/  ELECT P0, URZ, PT ;  /* 0x00000000003f782f */ /* 0x000fe20003800000 */
[C---:B---3--:R-:W-:Y:S01]  /*1a70*/  IMAD.SHL.U32 R4, R0.reuse, 0x2, RZ ;  /* 0x0000000200047824 */ /* 0x048fe200078e00ff */
[----:B------:R-:W-:Y:S02]  /*1a80*/  LOP3.LUT R0, R0, 0x1c, RZ, 0xc0, !PT ;  /* 0x0000001c00007812 */ /* 0x000fe400078ec0ff */
[----:B------:R-:W-:Y:S01]  /*1a90*/  LOP3.LUT R3, R3, 0x3800, RZ, 0xc0, !PT ;  /* 0x0000380003037812 */ /* 0x000fe200078ec0ff */
[----:B------:R-:W-:Y:S01]  /*1aa0*/  UMOV UR10, UR19 ;  /* 0x00000013000a7c82 */ /* 0x000fe20008000000 */
[----:B------:R-:W-:Y:S02]  /*1ab0*/  LOP3.LUT R5, R4, 0x6, RZ, 0xc0, !PT ;  /* 0x0000000604057812 */ /* 0x000fe400078ec0ff */
[----:B------:R-:W-:Y:S01]  /*1ac0*/  F2FP.SATFINITE.E4M3.F32.PACK_AB_MERGE_C R24, R25, R24, RZ ;  /* 0x000000181918723e */ /* 0x000fe200048070ff */
[C---:B------:R-:W-:Y:S01]  /*1ad0*/  IMAD R3, R0.reuse, 0x20, R3 ;  /* 0x0000002000037824 */ /* 0x040fe200078e0203 */
[----:B------:R-:W-:Y:S01]  /*1ae0*/  F2FP.SATFINITE.E4M3.F32.PACK_AB_MERGE_C R26, R27, R26, RZ ;  /* 0x0000001a1b1a723e */ /* 0x000fe200048070ff */
[----:B------:R-:W-:Y:S01]  /*1af0*/  IMAD R0, R0, 0x4, R5 ;  /* 0x0000000400007824 */ /* 0x000fe200078e0205 */
[----:B------:R-:W-:-:S02]  /*1b00*/  F2FP.SATFINITE.E4M3.F32.PACK_AB_MERGE_C R28, R29, R28, RZ ;  /* 0x0000001c1d1c723e */ /* 0x000fc400048070ff */
[----:B------:R-:W-:Y:S01]  /*1b10*/  F2FP.SATFINITE.E4M3.F32.PACK_AB_MERGE_C R30, R31, R30, RZ ;  /* 0x0000001e1f1e723e */ /* 0x000fe200048070ff */
[----:B------:R-:W-:Y:S01]  /*1b20*/  IMAD.IADD R3, R3, 0x1, R0 ;  /* 0x0000000103037824 */ /* 0x000fe200078e0200 */
[----:B------:R-:W-:Y:S02]  /*1b30*/  F2FP.SATFINITE.E4M3.F32.PACK_AB_MERGE_C R32, R33, R32, RZ ;  /* 0x000000202120723e */ /* 0x000fe400048070ff */
[----:B------:R-:W-:Y:S02]  /*1b40*/  F2FP.SATFINITE.E4M3.F32.PACK_AB_MERGE_C R34, R35, R34, RZ ;  /* 0x000000222322723e */ /* 0x000fe400048070ff */
[----:B------:R-:W-:Y:S01]  /*1b50*/  F2FP.SATFINITE.E4M3.F32.PACK_AB_MERGE_C R36, R37, R36, RZ ;  /* 0x000000242524723e */ /* 0x000fe200048070ff */
[----:B------:R-:W1:Y:S02]  /*1b60*/  @!P2 SYNCS.CCTL.IV [UR4+0x2800] ;  /* 0x00280000ff00a9b1 */ /* 0x000e640008000004 */
[----:B-1----:R-:W-:Y:S01]  /*1b70*/  BAR.SYNC.DEFER_BLOCKING 0x0 ;  /* 0x0000000000007b1d */ /* 0x002fe20000010000 */
[----:B------:R-:W-:-:S02]  /*1b80*/  F2FP.SATFINITE.E4M3.F32.PACK_AB_MERGE_C R38, R39, R38, RZ ;  /* 0x000000262726723e */ /* 0x000fc400048070ff */
[----:B------:R-:W-:Y:S02]  /*1b90*/  ISETP.LT.U32.AND P0, PT, R7, 0x40, P0 ;  /* 0x000000400700780c */ /* 0x000fe40000701070 */
[----:B------:R-:W-:Y:S02]  /*1ba0*/  LOP3.LUT R5, R3, 0x10, RZ, 0x3c, !PT ;  /* 0x0000001003057812 */ /* 0x000fe400078e3cff */
[----:B------:R-:W-:Y:S02]  /*1bb0*/  F2FP.SATFINITE.E4M3.F32.PACK_AB_MERGE_C R40, R41, R40, RZ ;  /* 0x000000282928723e */ /* 0x000fe400048070ff */
[----:B------:R-:W-:Y:S02]  /*1bc0*/  F2FP.SATFINITE.E4M3.F32.PACK_AB_MERGE_C R42, R43, R42, RZ ;  /* 0x0000002a2b2a723e */ /* 0x000fe400048070ff */
[----:B------:R-:W-:Y:S02]  /*1bd0*/  F2FP.SATFINITE.E4M3.F32.PACK_AB_MERGE_C R44, R45, R44, RZ ;  /* 0x0000002c2d2c723e */ /* 0x000fe400048070ff */
[----:B------:R-:W-:-:S02]  /*1be0*/  F2FP.SATFINITE.E4M3.F32.PACK_AB_MERGE_C R46, R47, R46, RZ ;  /* 0x0000002e2f2e723e */ /* 0x000fc400048070ff */
[----:B------:R-:W-:Y:S01]  /*1bf0*/  LOP3.LUT R7, R3, 0x20, RZ, 0x3c, !PT ;  /* 0x0000002003077812 */ /* 0x000fe200078e3cff */
[----:B------:R-:W-:Y:S01]  /*1c00*/  VOTEU.ANY UP0, P0 ;  /* 0x00000000003f7886 */ /* 0x000fe20000000100 */
[----:B------:R-:W-:Y:S01]  /*1c10*/  F2FP.SATFINITE.E4M3.F32.PACK_AB_MERGE_C R48, R49, R48, RZ ;  /* 0x000000303130723e */ /* 0x000fe200048070ff */
[----:B------:R-:W-:Y:S01]  /*1c20*/  VOTEU.ANY UP1, P0 ;  /* 0x00000000003f7886 */ /* 0x000fe20000020100 */
[----:B------:R-:W-:Y:S02]  /*1c30*/  F2FP.SATFINITE.E4M3.F32.PACK_AB_MERGE_C R50, R51, R50, RZ ;  /* 0x000000323332723e */ /* 0x000fe400048070ff */
[----:B------:R-:W-:Y:S01]  /*1c40*/  F2FP.SATFINITE.E4M3.F32.PACK_AB_MERGE_C R52, R53, R52, RZ ;  /* 0x000000343534723e */ /* 0x000fe200048070ff */
[----:B------:R-:W-:Y:S01]  /*1c50*/  @UP0 UMOV UR6, UR13 ;  /* 0x0000000d00060c82 */ /* 0x000fe20008000000 */
[----:B------:R-:W-:Y:S01]  /*1c60*/  F2FP.SATFINITE.E4M3.F32.PACK_AB_MERGE_C R54, R55, R54, RZ ;  /* 0x000000363736723e */ /* 0x000fe200048070ff */
[----:B------:R-:W-:Y:S01]  /*1c70*/  STS.U16 [R3+UR4], R24 ;  /* 0x0000001803007988 */ /* 0x000fe20008000404 */
[----:B------:R-:W-:-:S02]  /*1c80*/  LOP3.LUT R9, R3, 0x30, RZ, 0x3c, !PT ;  /* 0x0000003003097812 */ /* 0x000fc400078e3cff */
[----:B------:R-:W-:Y:S01]  /*1c90*/  F2FP.SATFINITE.E4M3.F32.PACK_AB_MERGE_C R56, R57, R56, RZ ;  /* 0x000000383938723e */ /* 0x000fe200048070ff */
[----:B------:R-:W-:Y:S01]  /*1ca0*/  STS.U16 [R3+UR4+0x400], R26 ;  /* 0x0004001a03007988 */ /* 0x000fe20008000404 */
[----:B------:R-:W-:Y:S02]  /*1cb0*/  F2FP.SATFINITE.E4M3.F32.PACK_AB_MERGE_C R58, R59, R58, RZ ;  /* 0x0000003a3b3a723e */ /* 0x000fe400048070ff */
[----:B------:R-:W-:Y:S01]  /*1cc0*/  F2FP.SATFINITE.E4M3.F32.PACK_AB_MERGE_C R60, R61, R60, RZ ;  /* 0x0000003c3d3c723e */ /* 0x000fe200048070ff */
[----:B------:R-:W-:Y:S01]  /*1cd0*/  STS.U16 [R3+UR4+0x8], R28 ;  /* 0x0000081c03007988 */ /* 0x000fe20008000404 */
[----:B------:R-:W-:Y:S02]  /*1ce0*/  F2FP.SATFINITE.E4M3.F32.PACK_AB_MERGE_C R62, R63, R62, RZ ;  /* 0x0000003e3f3e723e */ /* 0x000fe400048070ff */
[----:B------:R-:W-:Y:S01]  /*1cf0*/  LOP3.LUT R11, R3, 0x40, RZ, 0x3c, !PT ;  /* 0x00000040030b7812 */ /* 0x000fe200078e3cff */
[----:B------:R-:W-:Y:S01]  /*1d00*/  STS.U16 [R3+UR4+0x408], R30 ;  /* 0x0004081e03007988 */ /* 0x000fe20008000404 */
[----:B------:R-:W-:-:S02]  /*1d10*/  F2FP.SATFINITE.E4M3.F32.PACK_AB_MERGE_C R64, R65, R64, RZ ;  /* 0x000000404140723e */ /* 0x000fc400048070ff */
[----:B------:R-:W-:Y:S01]  /*1d20*/  F2FP.SATFINITE.E4M3.F32.PACK_AB_MERGE_C R66, R67, R66, RZ ;  /* 0x000000424342723e */ /* 0x000fe200048070ff */
[----:B------:R-:W-:Y:S01]  /*1d30*/  STS.U16 [R5+UR4], R32 ;  /* 0x0000002005007988 */ /* 0x000fe20008000404 */
[----:B------:R-:W-:Y:S02]  /*1d40*/  F2FP.SATFINITE.E4M3.F32.PACK_AB_MERGE_C R68, R69, R68, RZ ;  /* 0x000000444544723e */ /* 0x000fe400048070ff */
[----:B------:R-:W-:Y:S01]  /*1d50*/  F2FP.SATFINITE.E4M3.F32.PACK_AB_MERGE_C R70, R71, R70, RZ ;  /* 0x000000464746723e */ /* 0x000fe200048070ff */
[----:B------:R-:W-:Y:S01]  /*1d60*/  STS.U16 [R5+UR4+0x400], R34 ;  /* 0x0004002205007988 */ /* 0x000fe20008000404 */
[----:B------:R-:W-:Y:S02]  /*1d70*/  F2FP.SATFINITE.E4M3.F32.PACK_AB_MERGE_C R72, R73, R72, RZ ;  /* 0x000000484948723e */ /* 0x000fe400048070ff */
[----:B------:R-:W-:Y:S01]  /*1d80*/  F2FP.SATFINITE.E4M3.F32.PACK_AB_MERGE_C R74, R75, R74, RZ ;  /* 0x0000004a4b4a723e */ /* 0x000fe200048070ff */
[----:B------:R-:W-:Y:S01]  /*1d90*/  STS.U16 [R5+UR4+0x8], R36 ;  /* 0x0000082405007988 */ /* 0x000fe20008000404 */
[----:B------:R-:W-:-:S02]  /*1da0*/  F2FP.SATFINITE.E4M3.F32.PACK_AB_MERGE_C R76, R77, R76, RZ ;  /* 0x0000004c4d4c723e */ /* 0x000fc400048070ff */
[----:B------:R-:W-:Y:S01]  /*1db0*/  F2FP.SATFINITE.E4M3.F32.PACK_AB_MERGE_C R78, R79, R78, RZ ;  /* 0x0000004e4f4e723e */ /* 0x000fe200048070ff */
[----:B------:R1:W-:Y:S01]  /*1dc0*/  STS.U16 [R5+UR4+0x408], R38 ;  /* 0x0004082605007988 */ /* 0x0003e20008000404 */
[----:B------:R-:W-:Y:S02]  /*1dd0*/  F2FP.SATFINITE.E4M3.F32.PACK_AB_MERGE_C R80, R81, R80, RZ ;  /* 0x000000505150723e */ /* 0x000fe400048070ff */
[----:B------:R-:W-:Y:S01]  /*1de0*/  F2FP.SATFINITE.E4M3.F32.PACK_AB_MERGE_C R82, R83, R82, RZ ;  /* 0x000000525352723e */ /* 0x000fe200048070ff */
[----:B------:R-:W-:Y:S01]  /*1df0*/  STS.U16 [R7+UR4], R40 ;  /* 0x0000002807007988 */ /* 0x000fe20008000404 */
[----:B------:R-:W-:Y:S02]  /*1e00*/  F2FP.SATFINITE.E4M3.F32.PACK_AB_MERGE_C R84, R85, R84, RZ ;  /* 0x000000545554723e */ /* 0x000fe400048070ff */
[----:B------:R-:W-:Y:S01]  /*1e10*/  F2FP.SATFINITE.E4M3.F32.PACK_AB_MERGE_C R86, R87, R86, RZ ;  /* 0x000000565756723e */ /* 0x000fe200048070ff */
[----:B------:R-:W-:Y:S01]  /*1e20*/  STS.U16 [R7+UR4+0x400], R42 ;  /* 0x0004002a07007988 */ /* 0x000fe20008000404 */
[----:B------:R-:W-:-:S02]  /*1e30*/  LOP3.LUT R2, R2, 0x1, RZ, 0xc0, !PT ;  /* 0x0000000102027812 */ /* 0x000fc400078ec0ff */
[----:B-1----:R-:W-:Y:S01]  /*1e40*/  LOP3.LUT R5, R3, 0x50, RZ, 0x3c, !PT ;  /* 0x0000005003057812 */ /* 0x002fe200078e3cff */
[----:B------:R-:W-:Y:S01]  /*1e50*/  STS.U16 [R7+UR4+0x8], R44 ;  /* 0x0000082c07007988 */ /* 0x000fe20008000404 */
[----:B------:R-:W-:-:S03]  /*1e60*/  R2UR UR8, R2 ;  /* 0x00000000020872ca */ /* 0x000fc600000e0000 */
[----:B------:R1:W-:Y:S04]  /*1e70*/  STS.U16 [R7+UR4+0x408], R46 ;  /* 0x0004082e07007988 */ /* 0x0003e80008000404 */
[----:B------:R-:W-:Y:S04]  /*1e80*/  STS.U16 [R9+UR4], R48 ;  /* 0x0000003009007988 */ /* 0x000fe80008000404 */
[----:B------:R-:W-:Y:S01]  /*1e90*/  STS.U16 [R9+UR4+0x400], R50 ;  /* 0x0004003209007988 */ /* 0x000fe20008000404 */
[C---:B-1----:R-:W-:Y:S01]  /*1ea0*/  LOP3.LUT R7, R3.reuse, 0x60, RZ, 0x3c, !PT ;  /* 0x0000006003077812 */ /* 0x042fe200078e3cff */
[----:B------:R-:W-:Y:S01]  /*1eb0*/  ULEA UR9, UR8, UR7, 0x7 ;  /* 0x0000000708097291 */ /* 0x000fe2000f8e383f */
[----:B------:R-:W-:Y:S01]  /*1ec0*/  LOP3.LUT R3, R3, 0x70, RZ, 0x3c, !PT ;  /* 0x0000007003037812 */ /* 0x000fe200078e3cff */
[----:B------:R-:W-:Y:S01]  /*1ed0*/  STS.U16 [R9+UR4+0x8], R52 ;  /* 0x0000083409007988 */ /* 0x000fe20008000404 */
[----:B------:R-:W-:Y:S01]  /*1ee0*/  ULEA UR8, UR8, UR4, 0xd ;  /* 0x0000000408087291 */ /* 0x000fe2000f8e683f */
[----:B------:R-:W-:-:S02]  /*1ef0*/  @UP0 UMOV UR7, UR14 ;  /* 0x0000000e00070c82 */ /* 0x000fc40008000000 */
[----:B------:R-:W-:Y:S04]  /*1f00*/  STS.U16 [R9+UR4+0x408], R54 ;  /* 0x0004083609007988 */ /* 0x000fe80008000404 */
[----:B------:R-:W-:Y:S04]  /*1f10*/  STS.U16 [R11+UR4], R56 ;  /* 0x000000380b007988 */ /* 0x000fe80008000404 */
[----:B------:R-:W-:Y:S04]  /*1f20*/  STS.U16 [R11+UR4+0x400], R58 ;  /* 0x0004003a0b007988 */ /* 0x000fe80008000404 */
[----:B------:R-:W-:Y:S04]  /*1f30*/  STS.U16 [R11+UR4+0x8], R60 ;  /* 0x0000083c0b007988 */ /* 0x000fe80008000404 */
        /* <DEDUP_REMOVED lines=12> */
[----:B------:R-:W-:Y:S01]  /*2000*/  STS.U16 [R3+UR4+0x408], R86 ;  /* 0x0004085603007988 */ /* 0x000fe20008000404 */
[----:B------:R1:W-:Y:S06]  /*2010*/  MEMBAR.ALL.CTA ;  /* 0x0000000000007992 */ /* 0x0003ec0000008000 */
[----:B-1----:R-:W1:Y:S02]  /*2020*/  FENCE.VIEW.ASYNC.S ;  /* 0x00000000000073c6 */ /* 0x002e640000000000 */
[----:B-1----:R-:W-:Y:S06]  /*2030*/  BAR.SYNC.DEFER_BLOCKING 0x0 ;  /* 0x0000000000007b1d */ /* 0x002fec0000010000 */
[----:B------:R1:W-:Y:S01]  /*2040*/  @UP1 UTMASTG.2D [UR8], [UR6] ;  /* 0x00000008060013b5 */ /* 0x0003e20008008000 */
[----:B------:R0:W-:Y:S01]  /*2050*/  UTMACMDFLUSH ;  /* 0x00000000000079b7 */ /* 0x0001e20000000000 */
[----:B------:R-:W-:-:S04]  /*2060*/  DEPBAR.LE SB0, 0x0 ;  /* 0x000080000000791a */ /* 0x000fc80000000000 */
[----:B------:R-:W-:Y:S06]  /*2070*/  BAR.SYNC.DEFER_BLOCKING 0x0 ;  /* 0x0000000000007b1d */ /* 0x000fec0000010000 */
[----:B-1----:R-:W-:Y:S05]  /*2080*/  EXIT ;  /* 0x000000000000794d */ /* 0x002fea0003800000 */
.L_x_50:
[----:B------:R-:W1:Y:S02]  /*2090*/  SYNCS.PHASECHK.TRANS64.TRYWAIT P0, [UR4+0x2800], R3 ;  /* 0x00280003ff0075a7 */ /* 0x000e640008000144 */
[----:B-1----:R-:W-:Y:S05]  /*20a0*/  @!P0 BRA `(.L_x_50) ;  /* 0xfffffffc00f88947 */ /* 0x002fea000383ffff */
[----:B------:R-:W-:Y:S05]  /*20b0*/  BRA `(.L_x_52) ;  /* 0xfffffff8001c7947 */ /* 0x000fea000383ffff */
.L_x_53:
[----:B------:R-:W-:-:S00]  /*20c0*/  BRA `(.L_x_53) ;  /* 0xfffffffc00fc7947 */ /* 0x000fc0000383ffff */
[----:B------:R-:W-:-:S00]  /*20d0*/  NOP ;  /* 0x0000000000007918 */ /* 0x000fc00000000000 */
        /* <DEDUP_REMOVED lines=10> */
.L_x_54:


//--------------------- .nv.shared.gluon_wgmma    --------------------------
	.section	.nv.shared.gluon_wgmma,"aw",@nobits
	.sectionflags	@""
	.align	16
	.zero		1024


//--------------------- .nv.shared.reserved.0     --------------------------
	.section	.nv.shared.reserved.0,"aw",@nobits
	.weak		__nv_reservedSMEM_offset_0_alias
	.size		__nv_reservedSMEM_offset_0_alias, 0, 0
	.other		__nv_reservedSMEM_offset_0_alias,@"STO_CUDA_RESERVED_SHARED STV_DEFAULT"
__nv_reservedSMEM_offset_0_alias:
	.zero		0


//--------------------- .nv.constant0.gluon_wgmma --------------------------
	.section	.nv.constant0.gluon_wgmma,"a",@progbits
	.sectionflags	@""
	.align	4
.nv.constant0.gluon_wgmma:
	.zero		608


//--------------------- SYMBOLS --------------------------

	.type		.nv.reservedSmem.offset0,@object
	.size		.nv.reservedSmem.offset0,0x4
